//
// Generated by NVIDIA NVVM Compiler
//
// Compiler Build ID: CL-36424714
// Cuda compilation tools, release 13.0, V13.0.88
// Based on NVVM 20.0.0
//

.version 9.0
.target sm_100
.address_size 64

	// .globl	_Z16i8gemm256x128x64PKaS0_Piiiiii
// _ZZ16i8gemm256x128x64PKaS0_PiiiiiiE10shared_mem has been demoted

.visible .entry _Z16i8gemm256x128x64PKaS0_Piiiiii(
	.param .u64 .ptr .align 1 _Z16i8gemm256x128x64PKaS0_Piiiiii_param_0,
	.param .u64 .ptr .align 1 _Z16i8gemm256x128x64PKaS0_Piiiiii_param_1,
	.param .u64 .ptr .align 1 _Z16i8gemm256x128x64PKaS0_Piiiiii_param_2,
	.param .u32 _Z16i8gemm256x128x64PKaS0_Piiiiii_param_3,
	.param .u32 _Z16i8gemm256x128x64PKaS0_Piiiiii_param_4,
	.param .u32 _Z16i8gemm256x128x64PKaS0_Piiiiii_param_5,
	.param .u32 _Z16i8gemm256x128x64PKaS0_Piiiiii_param_6,
	.param .u32 _Z16i8gemm256x128x64PKaS0_Piiiiii_param_7
)
{
	.reg .pred 	%p<3>;
	.reg .b32 	%r<2627>;
	.reg .b64 	%rd<90>;
	// demoted variable
	.shared .align 1 .b8 _ZZ16i8gemm256x128x64PKaS0_PiiiiiiE10shared_mem[24576];
	ld.param.u64 	%rd8, [_Z16i8gemm256x128x64PKaS0_Piiiiii_param_0];
	ld.param.u64 	%rd9, [_Z16i8gemm256x128x64PKaS0_Piiiiii_param_1];
	ld.param.u32 	%r390, [_Z16i8gemm256x128x64PKaS0_Piiiiii_param_5];
	mov.u32 	%r394, %tid.x;
	cvt.u64.u32 	%rd1, %r394;
	mov.u32 	%r395, %ctaid.x;
	shl.b32 	%r1, %r395, 8;
	mov.u32 	%r396, %ctaid.y;
	shl.b32 	%r2, %r396, 7;
	setp.lt.s32 	%p1, %r390, 1;
	mov.b32 	%r2370, 0;
	mov.u32 	%r2371, %r2370;
	mov.u32 	%r2372, %r2370;
	mov.u32 	%r2373, %r2370;
	mov.u32 	%r2374, %r2370;
	mov.u32 	%r2375, %r2370;
	mov.u32 	%r2376, %r2370;
	mov.u32 	%r2377, %r2370;
	mov.u32 	%r2378, %r2370;
	mov.u32 	%r2379, %r2370;
	mov.u32 	%r2380, %r2370;
	mov.u32 	%r2381, %r2370;
	mov.u32 	%r2382, %r2370;
	mov.u32 	%r2383, %r2370;
	mov.u32 	%r2384, %r2370;
	mov.u32 	%r2385, %r2370;
	mov.u32 	%r2386, %r2370;
	mov.u32 	%r2387, %r2370;
	mov.u32 	%r2388, %r2370;
	mov.u32 	%r2389, %r2370;
	mov.u32 	%r2390, %r2370;
	mov.u32 	%r2391, %r2370;
	mov.u32 	%r2392, %r2370;
	mov.u32 	%r2393, %r2370;
	mov.u32 	%r2394, %r2370;
	mov.u32 	%r2395, %r2370;
	mov.u32 	%r2396, %r2370;
	mov.u32 	%r2397, %r2370;
	mov.u32 	%r2398, %r2370;
	mov.u32 	%r2399, %r2370;
	mov.u32 	%r2400, %r2370;
	mov.u32 	%r2401, %r2370;
	mov.u32 	%r2402, %r2370;
	mov.u32 	%r2403, %r2370;
	mov.u32 	%r2404, %r2370;
	mov.u32 	%r2405, %r2370;
	mov.u32 	%r2406, %r2370;
	mov.u32 	%r2407, %r2370;
	mov.u32 	%r2408, %r2370;
	mov.u32 	%r2409, %r2370;
	mov.u32 	%r2410, %r2370;
	mov.u32 	%r2411, %r2370;
	mov.u32 	%r2412, %r2370;
	mov.u32 	%r2413, %r2370;
	mov.u32 	%r2414, %r2370;
	mov.u32 	%r2415, %r2370;
	mov.u32 	%r2416, %r2370;
	mov.u32 	%r2417, %r2370;
	mov.u32 	%r2418, %r2370;
	mov.u32 	%r2419, %r2370;
	mov.u32 	%r2420, %r2370;
	mov.u32 	%r2421, %r2370;
	mov.u32 	%r2422, %r2370;
	mov.u32 	%r2423, %r2370;
	mov.u32 	%r2424, %r2370;
	mov.u32 	%r2425, %r2370;
	mov.u32 	%r2426, %r2370;
	mov.u32 	%r2427, %r2370;
	mov.u32 	%r2428, %r2370;
	mov.u32 	%r2429, %r2370;
	mov.u32 	%r2430, %r2370;
	mov.u32 	%r2431, %r2370;
	mov.u32 	%r2432, %r2370;
	mov.u32 	%r2433, %r2370;
	mov.u32 	%r2434, %r2370;
	mov.u32 	%r2435, %r2370;
	mov.u32 	%r2436, %r2370;
	mov.u32 	%r2437, %r2370;
	mov.u32 	%r2438, %r2370;
	mov.u32 	%r2439, %r2370;
	mov.u32 	%r2440, %r2370;
	mov.u32 	%r2441, %r2370;
	mov.u32 	%r2442, %r2370;
	mov.u32 	%r2443, %r2370;
	mov.u32 	%r2444, %r2370;
	mov.u32 	%r2445, %r2370;
	mov.u32 	%r2446, %r2370;
	mov.u32 	%r2447, %r2370;
	mov.u32 	%r2448, %r2370;
	mov.u32 	%r2449, %r2370;
	mov.u32 	%r2450, %r2370;
	mov.u32 	%r2451, %r2370;
	mov.u32 	%r2452, %r2370;
	mov.u32 	%r2453, %r2370;
	mov.u32 	%r2454, %r2370;
	mov.u32 	%r2455, %r2370;
	mov.u32 	%r2456, %r2370;
	mov.u32 	%r2457, %r2370;
	mov.u32 	%r2458, %r2370;
	mov.u32 	%r2459, %r2370;
	mov.u32 	%r2460, %r2370;
	mov.u32 	%r2461, %r2370;
	mov.u32 	%r2462, %r2370;
	mov.u32 	%r2463, %r2370;
	mov.u32 	%r2464, %r2370;
	mov.u32 	%r2465, %r2370;
	mov.u32 	%r2466, %r2370;
	mov.u32 	%r2467, %r2370;
	mov.u32 	%r2468, %r2370;
	mov.u32 	%r2469, %r2370;
	mov.u32 	%r2470, %r2370;
	mov.u32 	%r2471, %r2370;
	mov.u32 	%r2472, %r2370;
	mov.u32 	%r2473, %r2370;
	mov.u32 	%r2474, %r2370;
	mov.u32 	%r2475, %r2370;
	mov.u32 	%r2476, %r2370;
	mov.u32 	%r2477, %r2370;
	mov.u32 	%r2478, %r2370;
	mov.u32 	%r2479, %r2370;
	mov.u32 	%r2480, %r2370;
	mov.u32 	%r2481, %r2370;
	mov.u32 	%r2482, %r2370;
	mov.u32 	%r2483, %r2370;
	mov.u32 	%r2484, %r2370;
	mov.u32 	%r2485, %r2370;
	mov.u32 	%r2486, %r2370;
	mov.u32 	%r2487, %r2370;
	mov.u32 	%r2488, %r2370;
	mov.u32 	%r2489, %r2370;
	mov.u32 	%r2490, %r2370;
	mov.u32 	%r2491, %r2370;
	mov.u32 	%r2492, %r2370;
	mov.u32 	%r2493, %r2370;
	mov.u32 	%r2494, %r2370;
	mov.u32 	%r2495, %r2370;
	mov.u32 	%r2496, %r2370;
	mov.u32 	%r2497, %r2370;
	@%p1 bra 	$L__BB0_3;
	ld.param.u32 	%r2366, [_Z16i8gemm256x128x64PKaS0_Piiiiii_param_5];
	mul.lo.s32 	%r398, %r2366, %r2;
	cvt.u64.u32 	%rd11, %r398;
	mul.lo.s32 	%r399, %r2366, %r1;
	cvt.u64.u32 	%rd12, %r399;
	shr.u64 	%rd13, %rd1, 4;
	cvt.u64.u32 	%rd14, %r2366;
	shl.b64 	%rd15, %rd1, 2;
	and.b64  	%rd16, %rd15, 60;
	mad.lo.s64 	%rd17, %rd13, %rd14, %rd16;
	add.s64 	%rd18, %rd17, %rd11;
	cvta.to.global.u64 	%rd19, %rd9;
	add.s64 	%rd89, %rd19, %rd18;
	add.s64 	%rd20, %rd17, %rd12;
	cvta.to.global.u64 	%rd21, %rd8;
	add.s64 	%rd88, %rd21, %rd20;
	mov.b32 	%r2370, 0;
	shl.b32 	%r1938, %r394, 2;
	mov.u32 	%r1939, _ZZ16i8gemm256x128x64PKaS0_PiiiiiiE10shared_mem;
	add.s32 	%r1940, %r1939, %r1938;
	mul.wide.u32 	%rd46, %r394, 128;
	mov.u32 	%r2498, %r2370;
$L__BB0_2:
	ld.param.u32 	%r2367, [_Z16i8gemm256x128x64PKaS0_Piiiiii_param_5];
	ld.global.u32 	%r1936, [%rd88];
	st.shared.u32 	[%r1940], %r1936;
	mul.wide.u32 	%rd23, %r2367, 16;
	add.s64 	%rd24, %rd88, %rd23;
	ld.global.u32 	%r1941, [%rd24];
	st.shared.u32 	[%r1940+1024], %r1941;
	add.s64 	%rd25, %rd24, %rd23;
	ld.global.u32 	%r1942, [%rd25];
	st.shared.u32 	[%r1940+2048], %r1942;
	add.s64 	%rd26, %rd25, %rd23;
	ld.global.u32 	%r1943, [%rd26];
	st.shared.u32 	[%r1940+3072], %r1943;
	add.s64 	%rd27, %rd26, %rd23;
	ld.global.u32 	%r1944, [%rd27];
	st.shared.u32 	[%r1940+4096], %r1944;
	add.s64 	%rd28, %rd27, %rd23;
	ld.global.u32 	%r1945, [%rd28];
	st.shared.u32 	[%r1940+5120], %r1945;
	add.s64 	%rd29, %rd28, %rd23;
	ld.global.u32 	%r1946, [%rd29];
	st.shared.u32 	[%r1940+6144], %r1946;
	add.s64 	%rd30, %rd29, %rd23;
	ld.global.u32 	%r1947, [%rd30];
	st.shared.u32 	[%r1940+7168], %r1947;
	add.s64 	%rd31, %rd30, %rd23;
	ld.global.u32 	%r1948, [%rd31];
	st.shared.u32 	[%r1940+8192], %r1948;
	add.s64 	%rd32, %rd31, %rd23;
	ld.global.u32 	%r1949, [%rd32];
	st.shared.u32 	[%r1940+9216], %r1949;
	add.s64 	%rd33, %rd32, %rd23;
	ld.global.u32 	%r1950, [%rd33];
	st.shared.u32 	[%r1940+10240], %r1950;
	add.s64 	%rd34, %rd33, %rd23;
	ld.global.u32 	%r1951, [%rd34];
	st.shared.u32 	[%r1940+11264], %r1951;
	add.s64 	%rd35, %rd34, %rd23;
	ld.global.u32 	%r1952, [%rd35];
	st.shared.u32 	[%r1940+12288], %r1952;
	add.s64 	%rd36, %rd35, %rd23;
	ld.global.u32 	%r1953, [%rd36];
	st.shared.u32 	[%r1940+13312], %r1953;
	add.s64 	%rd37, %rd36, %rd23;
	ld.global.u32 	%r1954, [%rd37];
	st.shared.u32 	[%r1940+14336], %r1954;
	add.s64 	%rd38, %rd37, %rd23;
	ld.global.u32 	%r1955, [%rd38];
	st.shared.u32 	[%r1940+15360], %r1955;
	ld.global.u32 	%r1956, [%rd89];
	st.shared.u32 	[%r1940+16384], %r1956;
	add.s64 	%rd39, %rd89, %rd23;
	ld.global.u32 	%r1957, [%rd39];
	st.shared.u32 	[%r1940+17408], %r1957;
	add.s64 	%rd40, %rd39, %rd23;
	ld.global.u32 	%r1958, [%rd40];
	st.shared.u32 	[%r1940+18432], %r1958;
	add.s64 	%rd41, %rd40, %rd23;
	ld.global.u32 	%r1959, [%rd41];
	st.shared.u32 	[%r1940+19456], %r1959;
	add.s64 	%rd42, %rd41, %rd23;
	ld.global.u32 	%r1960, [%rd42];
	st.shared.u32 	[%r1940+20480], %r1960;
	add.s64 	%rd43, %rd42, %rd23;
	ld.global.u32 	%r1961, [%rd43];
	st.shared.u32 	[%r1940+21504], %r1961;
	add.s64 	%rd44, %rd43, %rd23;
	ld.global.u32 	%r1962, [%rd44];
	st.shared.u32 	[%r1940+22528], %r1962;
	add.s64 	%rd45, %rd44, %rd23;
	ld.global.u32 	%r1963, [%rd45];
	st.shared.u32 	[%r1940+23552], %r1963;
	bar.sync 	0;
	and.b64  	%rd47, %rd1, 31;
	shr.u64 	%rd48, %rd47, 2;
	shl.b64 	%rd49, %rd48, 6;
	mul.wide.u32 	%rd50, %r394, 4;
	and.b64  	%rd51, %rd50, 12;
	mov.b64 	%rd52, 4096;
	cvt.u32.u64 	%r1964, %rd52;
	cvt.u32.u64 	%r1965, %rd46;
	and.b32  	%r1966, %r1965, %r1964;
	cvt.u32.u64 	%r1967, %rd49;
	add.s32 	%r1968, %r1966, %r1967;
	cvt.u32.u64 	%r1969, %rd51;
	add.s32 	%r1970, %r1968, %r1969;
	add.s32 	%r1971, %r1970, %r1939;
	ld.shared.u32 	%r403, [%r1971+16384];
	and.b64  	%rd53, %rd1, 960;
	or.b64  	%rd54, %rd48, %rd53;
	shl.b64 	%rd55, %rd54, 6;
	cvt.u32.u64 	%r1972, %rd55;
	add.s32 	%r1973, %r1972, %r1969;
	add.s32 	%r1974, %r1939, %r1973;
	ld.shared.u32 	%r402, [%r1974];
	ld.shared.u32 	%r409, [%r1971+16896];
	ld.shared.u32 	%r450, [%r1974+512];
	ld.shared.u32 	%r415, [%r1971+17408];
	ld.shared.u32 	%r498, [%r1974+1024];
	ld.shared.u32 	%r421, [%r1971+17920];
	ld.shared.u32 	%r546, [%r1974+1536];
	ld.shared.u32 	%r427, [%r1971+18432];
	ld.shared.u32 	%r594, [%r1974+2048];
	ld.shared.u32 	%r433, [%r1971+18944];
	ld.shared.u32 	%r642, [%r1974+2560];
	ld.shared.u32 	%r439, [%r1971+19456];
	ld.shared.u32 	%r690, [%r1974+3072];
	ld.shared.u32 	%r445, [%r1971+19968];
	ld.shared.u32 	%r738, [%r1974+3584];
	// begin inline asm
	mma.sync.aligned.m8n8k16.row.col.s32.s8.s8.s32                         {%r2481, %r2480},                         {%r402}, {%r403},                         {%r2481, %r2480};
	// end inline asm
	// begin inline asm
	mma.sync.aligned.m8n8k16.row.col.s32.s8.s8.s32                         {%r2479, %r2478},                         {%r402}, {%r409},                         {%r2479, %r2478};
	// end inline asm
	// begin inline asm
	mma.sync.aligned.m8n8k16.row.col.s32.s8.s8.s32                         {%r2477, %r2476},                         {%r402}, {%r415},                         {%r2477, %r2476};
	// end inline asm
	// begin inline asm
	mma.sync.aligned.m8n8k16.row.col.s32.s8.s8.s32                         {%r2475, %r2474},                         {%r402}, {%r421},                         {%r2475, %r2474};
	// end inline asm
	// begin inline asm
	mma.sync.aligned.m8n8k16.row.col.s32.s8.s8.s32                         {%r2473, %r2472},                         {%r402}, {%r427},                         {%r2473, %r2472};
	// end inline asm
	// begin inline asm
	mma.sync.aligned.m8n8k16.row.col.s32.s8.s8.s32                         {%r2471, %r2470},                         {%r402}, {%r433},                         {%r2471, %r2470};
	// end inline asm
	// begin inline asm
	mma.sync.aligned.m8n8k16.row.col.s32.s8.s8.s32                         {%r2469, %r2468},                         {%r402}, {%r439},                         {%r2469, %r2468};
	// end inline asm
	// begin inline asm
	mma.sync.aligned.m8n8k16.row.col.s32.s8.s8.s32                         {%r2467, %r2466},                         {%r402}, {%r445},                         {%r2467, %r2466};
	// end inline asm
	// begin inline asm
	mma.sync.aligned.m8n8k16.row.col.s32.s8.s8.s32                         {%r2465, %r2464},                         {%r450}, {%r403},                         {%r2465, %r2464};
	// end inline asm
	// begin inline asm
	mma.sync.aligned.m8n8k16.row.col.s32.s8.s8.s32                         {%r2463, %r2462},                         {%r450}, {%r409},                         {%r2463, %r2462};
	// end inline asm
	// begin inline asm
	mma.sync.aligned.m8n8k16.row.col.s32.s8.s8.s32                         {%r2461, %r2460},                         {%r450}, {%r415},                         {%r2461, %r2460};
	// end inline asm
	// begin inline asm
	mma.sync.aligned.m8n8k16.row.col.s32.s8.s8.s32                         {%r2459, %r2458},                         {%r450}, {%r421},                         {%r2459, %r2458};
	// end inline asm
	// begin inline asm
	mma.sync.aligned.m8n8k16.row.col.s32.s8.s8.s32                         {%r2457, %r2456},                         {%r450}, {%r427},                         {%r2457, %r2456};
	// end inline asm
	// begin inline asm
	mma.sync.aligned.m8n8k16.row.col.s32.s8.s8.s32                         {%r2455, %r2454},                         {%r450}, {%r433},                         {%r2455, %r2454};
	// end inline asm
	// begin inline asm
	mma.sync.aligned.m8n8k16.row.col.s32.s8.s8.s32                         {%r2453, %r2452},                         {%r450}, {%r439},                         {%r2453, %r2452};
	// end inline asm
	// begin inline asm
	mma.sync.aligned.m8n8k16.row.col.s32.s8.s8.s32                         {%r2451, %r2450},                         {%r450}, {%r445},                         {%r2451, %r2450};
	// end inline asm
	// begin inline asm
	mma.sync.aligned.m8n8k16.row.col.s32.s8.s8.s32                         {%r2449, %r2448},                         {%r498}, {%r403},                         {%r2449, %r2448};
	// end inline asm
	// begin inline asm
	mma.sync.aligned.m8n8k16.row.col.s32.s8.s8.s32                         {%r2447, %r2446},                         {%r498}, {%r409},                         {%r2447, %r2446};
	// end inline asm
	// begin inline asm
	mma.sync.aligned.m8n8k16.row.col.s32.s8.s8.s32                         {%r2445, %r2444},                         {%r498}, {%r415},                         {%r2445, %r2444};
	// end inline asm
	// begin inline asm
	mma.sync.aligned.m8n8k16.row.col.s32.s8.s8.s32                         {%r2443, %r2442},                         {%r498}, {%r421},                         {%r2443, %r2442};
	// end inline asm
	// begin inline asm
	mma.sync.aligned.m8n8k16.row.col.s32.s8.s8.s32                         {%r2441, %r2440},                         {%r498}, {%r427},                         {%r2441, %r2440};
	// end inline asm
	// begin inline asm
	mma.sync.aligned.m8n8k16.row.col.s32.s8.s8.s32                         {%r2439, %r2438},                         {%r498}, {%r433},                         {%r2439, %r2438};
	// end inline asm
	// begin inline asm
	mma.sync.aligned.m8n8k16.row.col.s32.s8.s8.s32                         {%r2437, %r2436},                         {%r498}, {%r439},                         {%r2437, %r2436};
	// end inline asm
	// begin inline asm
	mma.sync.aligned.m8n8k16.row.col.s32.s8.s8.s32                         {%r2435, %r2434},                         {%r498}, {%r445},                         {%r2435, %r2434};
	// end inline asm
	// begin inline asm
	mma.sync.aligned.m8n8k16.row.col.s32.s8.s8.s32                         {%r2433, %r2432},                         {%r546}, {%r403},                         {%r2433, %r2432};
	// end inline asm
	// begin inline asm
	mma.sync.aligned.m8n8k16.row.col.s32.s8.s8.s32                         {%r2431, %r2430},                         {%r546}, {%r409},                         {%r2431, %r2430};
	// end inline asm
	// begin inline asm
	mma.sync.aligned.m8n8k16.row.col.s32.s8.s8.s32                         {%r2429, %r2428},                         {%r546}, {%r415},                         {%r2429, %r2428};
	// end inline asm
	// begin inline asm
	mma.sync.aligned.m8n8k16.row.col.s32.s8.s8.s32                         {%r2427, %r2426},                         {%r546}, {%r421},                         {%r2427, %r2426};
	// end inline asm
	// begin inline asm
	mma.sync.aligned.m8n8k16.row.col.s32.s8.s8.s32                         {%r2425, %r2424},                         {%r546}, {%r427},                         {%r2425, %r2424};
	// end inline asm
	// begin inline asm
	mma.sync.aligned.m8n8k16.row.col.s32.s8.s8.s32                         {%r2423, %r2422},                         {%r546}, {%r433},                         {%r2423, %r2422};
	// end inline asm
	// begin inline asm
	mma.sync.aligned.m8n8k16.row.col.s32.s8.s8.s32                         {%r2421, %r2420},                         {%r546}, {%r439},                         {%r2421, %r2420};
	// end inline asm
	// begin inline asm
	mma.sync.aligned.m8n8k16.row.col.s32.s8.s8.s32                         {%r2419, %r2418},                         {%r546}, {%r445},                         {%r2419, %r2418};
	// end inline asm
	// begin inline asm
	mma.sync.aligned.m8n8k16.row.col.s32.s8.s8.s32                         {%r2417, %r2416},                         {%r594}, {%r403},                         {%r2417, %r2416};
	// end inline asm
	// begin inline asm
	mma.sync.aligned.m8n8k16.row.col.s32.s8.s8.s32                         {%r2415, %r2414},                         {%r594}, {%r409},                         {%r2415, %r2414};
	// end inline asm
	// begin inline asm
	mma.sync.aligned.m8n8k16.row.col.s32.s8.s8.s32                         {%r2413, %r2412},                         {%r594}, {%r415},                         {%r2413, %r2412};
	// end inline asm
	// begin inline asm
	mma.sync.aligned.m8n8k16.row.col.s32.s8.s8.s32                         {%r2411, %r2410},                         {%r594}, {%r421},                         {%r2411, %r2410};
	// end inline asm
	// begin inline asm
	mma.sync.aligned.m8n8k16.row.col.s32.s8.s8.s32                         {%r2409, %r2408},                         {%r594}, {%r427},                         {%r2409, %r2408};
	// end inline asm
	// begin inline asm
	mma.sync.aligned.m8n8k16.row.col.s32.s8.s8.s32                         {%r2407, %r2406},                         {%r594}, {%r433},                         {%r2407, %r2406};
	// end inline asm
	// begin inline asm
	mma.sync.aligned.m8n8k16.row.col.s32.s8.s8.s32                         {%r2405, %r2404},                         {%r594}, {%r439},                         {%r2405, %r2404};
	// end inline asm
	// begin inline asm
	mma.sync.aligned.m8n8k16.row.col.s32.s8.s8.s32                         {%r2403, %r2402},                         {%r594}, {%r445},                         {%r2403, %r2402};
	// end inline asm
	// begin inline asm
	mma.sync.aligned.m8n8k16.row.col.s32.s8.s8.s32                         {%r2401, %r2400},                         {%r642}, {%r403},                         {%r2401, %r2400};
	// end inline asm
	// begin inline asm
	mma.sync.aligned.m8n8k16.row.col.s32.s8.s8.s32                         {%r2399, %r2398},                         {%r642}, {%r409},                         {%r2399, %r2398};
	// end inline asm
	// begin inline asm
	mma.sync.aligned.m8n8k16.row.col.s32.s8.s8.s32                         {%r2397, %r2396},                         {%r642}, {%r415},                         {%r2397, %r2396};
	// end inline asm
	// begin inline asm
	mma.sync.aligned.m8n8k16.row.col.s32.s8.s8.s32                         {%r2395, %r2394},                         {%r642}, {%r421},                         {%r2395, %r2394};
	// end inline asm
	// begin inline asm
	mma.sync.aligned.m8n8k16.row.col.s32.s8.s8.s32                         {%r2393, %r2392},                         {%r642}, {%r427},                         {%r2393, %r2392};
	// end inline asm
	// begin inline asm
	mma.sync.aligned.m8n8k16.row.col.s32.s8.s8.s32                         {%r2391, %r2390},                         {%r642}, {%r433},                         {%r2391, %r2390};
	// end inline asm
	// begin inline asm
	mma.sync.aligned.m8n8k16.row.col.s32.s8.s8.s32                         {%r2389, %r2388},                         {%r642}, {%r439},                         {%r2389, %r2388};
	// end inline asm
	// begin inline asm
	mma.sync.aligned.m8n8k16.row.col.s32.s8.s8.s32                         {%r2387, %r2386},                         {%r642}, {%r445},                         {%r2387, %r2386};
	// end inline asm
	// begin inline asm
	mma.sync.aligned.m8n8k16.row.col.s32.s8.s8.s32                         {%r2385, %r2384},                         {%r690}, {%r403},                         {%r2385, %r2384};
	// end inline asm
	// begin inline asm
	mma.sync.aligned.m8n8k16.row.col.s32.s8.s8.s32                         {%r2383, %r2382},                         {%r690}, {%r409},                         {%r2383, %r2382};
	// end inline asm
	// begin inline asm
	mma.sync.aligned.m8n8k16.row.col.s32.s8.s8.s32                         {%r2381, %r2380},                         {%r690}, {%r415},                         {%r2381, %r2380};
	// end inline asm
	// begin inline asm
	mma.sync.aligned.m8n8k16.row.col.s32.s8.s8.s32                         {%r2379, %r2378},                         {%r690}, {%r421},                         {%r2379, %r2378};
	// end inline asm
	// begin inline asm
	mma.sync.aligned.m8n8k16.row.col.s32.s8.s8.s32                         {%r2377, %r2376},                         {%r690}, {%r427},                         {%r2377, %r2376};
	// end inline asm
	// begin inline asm
	mma.sync.aligned.m8n8k16.row.col.s32.s8.s8.s32                         {%r2375, %r2374},                         {%r690}, {%r433},                         {%r2375, %r2374};
	// end inline asm
	// begin inline asm
	mma.sync.aligned.m8n8k16.row.col.s32.s8.s8.s32                         {%r2373, %r2372},                         {%r690}, {%r439},                         {%r2373, %r2372};
	// end inline asm
	// begin inline asm
	mma.sync.aligned.m8n8k16.row.col.s32.s8.s8.s32                         {%r2371, %r2370},                         {%r690}, {%r445},                         {%r2371, %r2370};
	// end inline asm
	// begin inline asm
	mma.sync.aligned.m8n8k16.row.col.s32.s8.s8.s32                         {%r2482, %r2483},                         {%r738}, {%r403},                         {%r2482, %r2483};
	// end inline asm
	// begin inline asm
	mma.sync.aligned.m8n8k16.row.col.s32.s8.s8.s32                         {%r2484, %r2485},                         {%r738}, {%r409},                         {%r2484, %r2485};
	// end inline asm
	// begin inline asm
	mma.sync.aligned.m8n8k16.row.col.s32.s8.s8.s32                         {%r2486, %r2487},                         {%r738}, {%r415},                         {%r2486, %r2487};
	// end inline asm
	// begin inline asm
	mma.sync.aligned.m8n8k16.row.col.s32.s8.s8.s32                         {%r2488, %r2489},                         {%r738}, {%r421},                         {%r2488, %r2489};
	// end inline asm
	// begin inline asm
	mma.sync.aligned.m8n8k16.row.col.s32.s8.s8.s32                         {%r2490, %r2491},                         {%r738}, {%r427},                         {%r2490, %r2491};
	// end inline asm
	// begin inline asm
	mma.sync.aligned.m8n8k16.row.col.s32.s8.s8.s32                         {%r2492, %r2493},                         {%r738}, {%r433},                         {%r2492, %r2493};
	// end inline asm
	// begin inline asm
	mma.sync.aligned.m8n8k16.row.col.s32.s8.s8.s32                         {%r2494, %r2495},                         {%r738}, {%r439},                         {%r2494, %r2495};
	// end inline asm
	// begin inline asm
	mma.sync.aligned.m8n8k16.row.col.s32.s8.s8.s32                         {%r2496, %r2497},                         {%r738}, {%r445},                         {%r2496, %r2497};
	// end inline asm
	ld.shared.u32 	%r787, [%r1971+16400];
	ld.shared.u32 	%r786, [%r1974+16];
	ld.shared.u32 	%r793, [%r1971+16912];
	ld.shared.u32 	%r834, [%r1974+528];
	ld.shared.u32 	%r799, [%r1971+17424];
	ld.shared.u32 	%r882, [%r1974+1040];
	ld.shared.u32 	%r805, [%r1971+17936];
	ld.shared.u32 	%r930, [%r1974+1552];
	ld.shared.u32 	%r811, [%r1971+18448];
	ld.shared.u32 	%r978, [%r1974+2064];
	ld.shared.u32 	%r817, [%r1971+18960];
	ld.shared.u32 	%r1026, [%r1974+2576];
	ld.shared.u32 	%r823, [%r1971+19472];
	ld.shared.u32 	%r1074, [%r1974+3088];
	ld.shared.u32 	%r829, [%r1971+19984];
	ld.shared.u32 	%r1122, [%r1974+3600];
	// begin inline asm
	mma.sync.aligned.m8n8k16.row.col.s32.s8.s8.s32                         {%r2481, %r2480},                         {%r786}, {%r787},                         {%r2481, %r2480};
	// end inline asm
	// begin inline asm
	mma.sync.aligned.m8n8k16.row.col.s32.s8.s8.s32                         {%r2479, %r2478},                         {%r786}, {%r793},                         {%r2479, %r2478};
	// end inline asm
	// begin inline asm
	mma.sync.aligned.m8n8k16.row.col.s32.s8.s8.s32                         {%r2477, %r2476},                         {%r786}, {%r799},                         {%r2477, %r2476};
	// end inline asm
	// begin inline asm
	mma.sync.aligned.m8n8k16.row.col.s32.s8.s8.s32                         {%r2475, %r2474},                         {%r786}, {%r805},                         {%r2475, %r2474};
	// end inline asm
	// begin inline asm
	mma.sync.aligned.m8n8k16.row.col.s32.s8.s8.s32                         {%r2473, %r2472},                         {%r786}, {%r811},                         {%r2473, %r2472};
	// end inline asm
	// begin inline asm
	mma.sync.aligned.m8n8k16.row.col.s32.s8.s8.s32                         {%r2471, %r2470},                         {%r786}, {%r817},                         {%r2471, %r2470};
	// end inline asm
	// begin inline asm
	mma.sync.aligned.m8n8k16.row.col.s32.s8.s8.s32                         {%r2469, %r2468},                         {%r786}, {%r823},                         {%r2469, %r2468};
	// end inline asm
	// begin inline asm
	mma.sync.aligned.m8n8k16.row.col.s32.s8.s8.s32                         {%r2467, %r2466},                         {%r786}, {%r829},                         {%r2467, %r2466};
	// end inline asm
	// begin inline asm
	mma.sync.aligned.m8n8k16.row.col.s32.s8.s8.s32                         {%r2465, %r2464},                         {%r834}, {%r787},                         {%r2465, %r2464};
	// end inline asm
	// begin inline asm
	mma.sync.aligned.m8n8k16.row.col.s32.s8.s8.s32                         {%r2463, %r2462},                         {%r834}, {%r793},                         {%r2463, %r2462};
	// end inline asm
	// begin inline asm
	mma.sync.aligned.m8n8k16.row.col.s32.s8.s8.s32                         {%r2461, %r2460},                         {%r834}, {%r799},                         {%r2461, %r2460};
	// end inline asm
	// begin inline asm
	mma.sync.aligned.m8n8k16.row.col.s32.s8.s8.s32                         {%r2459, %r2458},                         {%r834}, {%r805},                         {%r2459, %r2458};
	// end inline asm
	// begin inline asm
	mma.sync.aligned.m8n8k16.row.col.s32.s8.s8.s32                         {%r2457, %r2456},                         {%r834}, {%r811},                         {%r2457, %r2456};
	// end inline asm
	// begin inline asm
	mma.sync.aligned.m8n8k16.row.col.s32.s8.s8.s32                         {%r2455, %r2454},                         {%r834}, {%r817},                         {%r2455, %r2454};
	// end inline asm
	// begin inline asm
	mma.sync.aligned.m8n8k16.row.col.s32.s8.s8.s32                         {%r2453, %r2452},                         {%r834}, {%r823},                         {%r2453, %r2452};
	// end inline asm
	// begin inline asm
	mma.sync.aligned.m8n8k16.row.col.s32.s8.s8.s32                         {%r2451, %r2450},                         {%r834}, {%r829},                         {%r2451, %r2450};
	// end inline asm
	// begin inline asm
	mma.sync.aligned.m8n8k16.row.col.s32.s8.s8.s32                         {%r2449, %r2448},                         {%r882}, {%r787},                         {%r2449, %r2448};
	// end inline asm
	// begin inline asm
	mma.sync.aligned.m8n8k16.row.col.s32.s8.s8.s32                         {%r2447, %r2446},                         {%r882}, {%r793},                         {%r2447, %r2446};
	// end inline asm
	// begin inline asm
	mma.sync.aligned.m8n8k16.row.col.s32.s8.s8.s32                         {%r2445, %r2444},                         {%r882}, {%r799},                         {%r2445, %r2444};
	// end inline asm
	// begin inline asm
	mma.sync.aligned.m8n8k16.row.col.s32.s8.s8.s32                         {%r2443, %r2442},                         {%r882}, {%r805},                         {%r2443, %r2442};
	// end inline asm
	// begin inline asm
	mma.sync.aligned.m8n8k16.row.col.s32.s8.s8.s32                         {%r2441, %r2440},                         {%r882}, {%r811},                         {%r2441, %r2440};
	// end inline asm
	// begin inline asm
	mma.sync.aligned.m8n8k16.row.col.s32.s8.s8.s32                         {%r2439, %r2438},                         {%r882}, {%r817},                         {%r2439, %r2438};
	// end inline asm
	// begin inline asm
	mma.sync.aligned.m8n8k16.row.col.s32.s8.s8.s32                         {%r2437, %r2436},                         {%r882}, {%r823},                         {%r2437, %r2436};
	// end inline asm
	// begin inline asm
	mma.sync.aligned.m8n8k16.row.col.s32.s8.s8.s32                         {%r2435, %r2434},                         {%r882}, {%r829},                         {%r2435, %r2434};
	// end inline asm
	// begin inline asm
	mma.sync.aligned.m8n8k16.row.col.s32.s8.s8.s32                         {%r2433, %r2432},                         {%r930}, {%r787},                         {%r2433, %r2432};
	// end inline asm
	// begin inline asm
	mma.sync.aligned.m8n8k16.row.col.s32.s8.s8.s32                         {%r2431, %r2430},                         {%r930}, {%r793},                         {%r2431, %r2430};
	// end inline asm
	// begin inline asm
	mma.sync.aligned.m8n8k16.row.col.s32.s8.s8.s32                         {%r2429, %r2428},                         {%r930}, {%r799},                         {%r2429, %r2428};
	// end inline asm
	// begin inline asm
	mma.sync.aligned.m8n8k16.row.col.s32.s8.s8.s32                         {%r2427, %r2426},                         {%r930}, {%r805},                         {%r2427, %r2426};
	// end inline asm
	// begin inline asm
	mma.sync.aligned.m8n8k16.row.col.s32.s8.s8.s32                         {%r2425, %r2424},                         {%r930}, {%r811},                         {%r2425, %r2424};
	// end inline asm
	// begin inline asm
	mma.sync.aligned.m8n8k16.row.col.s32.s8.s8.s32                         {%r2423, %r2422},                         {%r930}, {%r817},                         {%r2423, %r2422};
	// end inline asm
	// begin inline asm
	mma.sync.aligned.m8n8k16.row.col.s32.s8.s8.s32                         {%r2421, %r2420},                         {%r930}, {%r823},                         {%r2421, %r2420};
	// end inline asm
	// begin inline asm
	mma.sync.aligned.m8n8k16.row.col.s32.s8.s8.s32                         {%r2419, %r2418},                         {%r930}, {%r829},                         {%r2419, %r2418};
	// end inline asm
	// begin inline asm
	mma.sync.aligned.m8n8k16.row.col.s32.s8.s8.s32                         {%r2417, %r2416},                         {%r978}, {%r787},                         {%r2417, %r2416};
	// end inline asm
	// begin inline asm
	mma.sync.aligned.m8n8k16.row.col.s32.s8.s8.s32                         {%r2415, %r2414},                         {%r978}, {%r793},                         {%r2415, %r2414};
	// end inline asm
	// begin inline asm
	mma.sync.aligned.m8n8k16.row.col.s32.s8.s8.s32                         {%r2413, %r2412},                         {%r978}, {%r799},                         {%r2413, %r2412};
	// end inline asm
	// begin inline asm
	mma.sync.aligned.m8n8k16.row.col.s32.s8.s8.s32                         {%r2411, %r2410},                         {%r978}, {%r805},                         {%r2411, %r2410};
	// end inline asm
	// begin inline asm
	mma.sync.aligned.m8n8k16.row.col.s32.s8.s8.s32                         {%r2409, %r2408},                         {%r978}, {%r811},                         {%r2409, %r2408};
	// end inline asm
	// begin inline asm
	mma.sync.aligned.m8n8k16.row.col.s32.s8.s8.s32                         {%r2407, %r2406},                         {%r978}, {%r817},                         {%r2407, %r2406};
	// end inline asm
	// begin inline asm
	mma.sync.aligned.m8n8k16.row.col.s32.s8.s8.s32                         {%r2405, %r2404},                         {%r978}, {%r823},                         {%r2405, %r2404};
	// end inline asm
	// begin inline asm
	mma.sync.aligned.m8n8k16.row.col.s32.s8.s8.s32                         {%r2403, %r2402},                         {%r978}, {%r829},                         {%r2403, %r2402};
	// end inline asm
	// begin inline asm
	mma.sync.aligned.m8n8k16.row.col.s32.s8.s8.s32                         {%r2401, %r2400},                         {%r1026}, {%r787},                         {%r2401, %r2400};
	// end inline asm
	// begin inline asm
	mma.sync.aligned.m8n8k16.row.col.s32.s8.s8.s32                         {%r2399, %r2398},                         {%r1026}, {%r793},                         {%r2399, %r2398};
	// end inline asm
	// begin inline asm
	mma.sync.aligned.m8n8k16.row.col.s32.s8.s8.s32                         {%r2397, %r2396},                         {%r1026}, {%r799},                         {%r2397, %r2396};
	// end inline asm
	// begin inline asm
	mma.sync.aligned.m8n8k16.row.col.s32.s8.s8.s32                         {%r2395, %r2394},                         {%r1026}, {%r805},                         {%r2395, %r2394};
	// end inline asm
	// begin inline asm
	mma.sync.aligned.m8n8k16.row.col.s32.s8.s8.s32                         {%r2393, %r2392},                         {%r1026}, {%r811},                         {%r2393, %r2392};
	// end inline asm
	// begin inline asm
	mma.sync.aligned.m8n8k16.row.col.s32.s8.s8.s32                         {%r2391, %r2390},                         {%r1026}, {%r817},                         {%r2391, %r2390};
	// end inline asm
	// begin inline asm
	mma.sync.aligned.m8n8k16.row.col.s32.s8.s8.s32                         {%r2389, %r2388},                         {%r1026}, {%r823},                         {%r2389, %r2388};
	// end inline asm
	// begin inline asm
	mma.sync.aligned.m8n8k16.row.col.s32.s8.s8.s32                         {%r2387, %r2386},                         {%r1026}, {%r829},                         {%r2387, %r2386};
	// end inline asm
	// begin inline asm
	mma.sync.aligned.m8n8k16.row.col.s32.s8.s8.s32                         {%r2385, %r2384},                         {%r1074}, {%r787},                         {%r2385, %r2384};
	// end inline asm
	// begin inline asm
	mma.sync.aligned.m8n8k16.row.col.s32.s8.s8.s32                         {%r2383, %r2382},                         {%r1074}, {%r793},                         {%r2383, %r2382};
	// end inline asm
	// begin inline asm
	mma.sync.aligned.m8n8k16.row.col.s32.s8.s8.s32                         {%r2381, %r2380},                         {%r1074}, {%r799},                         {%r2381, %r2380};
	// end inline asm
	// begin inline asm
	mma.sync.aligned.m8n8k16.row.col.s32.s8.s8.s32                         {%r2379, %r2378},                         {%r1074}, {%r805},                         {%r2379, %r2378};
	// end inline asm
	// begin inline asm
	mma.sync.aligned.m8n8k16.row.col.s32.s8.s8.s32                         {%r2377, %r2376},                         {%r1074}, {%r811},                         {%r2377, %r2376};
	// end inline asm
	// begin inline asm
	mma.sync.aligned.m8n8k16.row.col.s32.s8.s8.s32                         {%r2375, %r2374},                         {%r1074}, {%r817},                         {%r2375, %r2374};
	// end inline asm
	// begin inline asm
	mma.sync.aligned.m8n8k16.row.col.s32.s8.s8.s32                         {%r2373, %r2372},                         {%r1074}, {%r823},                         {%r2373, %r2372};
	// end inline asm
	// begin inline asm
	mma.sync.aligned.m8n8k16.row.col.s32.s8.s8.s32                         {%r2371, %r2370},                         {%r1074}, {%r829},                         {%r2371, %r2370};
	// end inline asm
	// begin inline asm
	mma.sync.aligned.m8n8k16.row.col.s32.s8.s8.s32                         {%r2482, %r2483},                         {%r1122}, {%r787},                         {%r2482, %r2483};
	// end inline asm
	// begin inline asm
	mma.sync.aligned.m8n8k16.row.col.s32.s8.s8.s32                         {%r2484, %r2485},                         {%r1122}, {%r793},                         {%r2484, %r2485};
	// end inline asm
	// begin inline asm
	mma.sync.aligned.m8n8k16.row.col.s32.s8.s8.s32                         {%r2486, %r2487},                         {%r1122}, {%r799},                         {%r2486, %r2487};
	// end inline asm
	// begin inline asm
	mma.sync.aligned.m8n8k16.row.col.s32.s8.s8.s32                         {%r2488, %r2489},                         {%r1122}, {%r805},                         {%r2488, %r2489};
	// end inline asm
	// begin inline asm
	mma.sync.aligned.m8n8k16.row.col.s32.s8.s8.s32                         {%r2490, %r2491},                         {%r1122}, {%r811},                         {%r2490, %r2491};
	// end inline asm
	// begin inline asm
	mma.sync.aligned.m8n8k16.row.col.s32.s8.s8.s32                         {%r2492, %r2493},                         {%r1122}, {%r817},                         {%r2492, %r2493};
	// end inline asm
	// begin inline asm
	mma.sync.aligned.m8n8k16.row.col.s32.s8.s8.s32                         {%r2494, %r2495},                         {%r1122}, {%r823},                         {%r2494, %r2495};
	// end inline asm
	// begin inline asm
	mma.sync.aligned.m8n8k16.row.col.s32.s8.s8.s32                         {%r2496, %r2497},                         {%r1122}, {%r829},                         {%r2496, %r2497};
	// end inline asm
	ld.shared.u32 	%r1171, [%r1971+16416];
	ld.shared.u32 	%r1170, [%r1974+32];
	ld.shared.u32 	%r1177, [%r1971+16928];
	ld.shared.u32 	%r1218, [%r1974+544];
	ld.shared.u32 	%r1183, [%r1971+17440];
	ld.shared.u32 	%r1266, [%r1974+1056];
	ld.shared.u32 	%r1189, [%r1971+17952];
	ld.shared.u32 	%r1314, [%r1974+1568];
	ld.shared.u32 	%r1195, [%r1971+18464];
	ld.shared.u32 	%r1362, [%r1974+2080];
	ld.shared.u32 	%r1201, [%r1971+18976];
	ld.shared.u32 	%r1410, [%r1974+2592];
	ld.shared.u32 	%r1207, [%r1971+19488];
	ld.shared.u32 	%r1458, [%r1974+3104];
	ld.shared.u32 	%r1213, [%r1971+20000];
	ld.shared.u32 	%r1506, [%r1974+3616];
	// begin inline asm
	mma.sync.aligned.m8n8k16.row.col.s32.s8.s8.s32                         {%r2481, %r2480},                         {%r1170}, {%r1171},                         {%r2481, %r2480};
	// end inline asm
	// begin inline asm
	mma.sync.aligned.m8n8k16.row.col.s32.s8.s8.s32                         {%r2479, %r2478},                         {%r1170}, {%r1177},                         {%r2479, %r2478};
	// end inline asm
	// begin inline asm
	mma.sync.aligned.m8n8k16.row.col.s32.s8.s8.s32                         {%r2477, %r2476},                         {%r1170}, {%r1183},                         {%r2477, %r2476};
	// end inline asm
	// begin inline asm
	mma.sync.aligned.m8n8k16.row.col.s32.s8.s8.s32                         {%r2475, %r2474},                         {%r1170}, {%r1189},                         {%r2475, %r2474};
	// end inline asm
	// begin inline asm
	mma.sync.aligned.m8n8k16.row.col.s32.s8.s8.s32                         {%r2473, %r2472},                         {%r1170}, {%r1195},                         {%r2473, %r2472};
	// end inline asm
	// begin inline asm
	mma.sync.aligned.m8n8k16.row.col.s32.s8.s8.s32                         {%r2471, %r2470},                         {%r1170}, {%r1201},                         {%r2471, %r2470};
	// end inline asm
	// begin inline asm
	mma.sync.aligned.m8n8k16.row.col.s32.s8.s8.s32                         {%r2469, %r2468},                         {%r1170}, {%r1207},                         {%r2469, %r2468};
	// end inline asm
	// begin inline asm
	mma.sync.aligned.m8n8k16.row.col.s32.s8.s8.s32                         {%r2467, %r2466},                         {%r1170}, {%r1213},                         {%r2467, %r2466};
	// end inline asm
	// begin inline asm
	mma.sync.aligned.m8n8k16.row.col.s32.s8.s8.s32                         {%r2465, %r2464},                         {%r1218}, {%r1171},                         {%r2465, %r2464};
	// end inline asm
	// begin inline asm
	mma.sync.aligned.m8n8k16.row.col.s32.s8.s8.s32                         {%r2463, %r2462},                         {%r1218}, {%r1177},                         {%r2463, %r2462};
	// end inline asm
	// begin inline asm
	mma.sync.aligned.m8n8k16.row.col.s32.s8.s8.s32                         {%r2461, %r2460},                         {%r1218}, {%r1183},                         {%r2461, %r2460};
	// end inline asm
	// begin inline asm
	mma.sync.aligned.m8n8k16.row.col.s32.s8.s8.s32                         {%r2459, %r2458},                         {%r1218}, {%r1189},                         {%r2459, %r2458};
	// end inline asm
	// begin inline asm
	mma.sync.aligned.m8n8k16.row.col.s32.s8.s8.s32                         {%r2457, %r2456},                         {%r1218}, {%r1195},                         {%r2457, %r2456};
	// end inline asm
	// begin inline asm
	mma.sync.aligned.m8n8k16.row.col.s32.s8.s8.s32                         {%r2455, %r2454},                         {%r1218}, {%r1201},                         {%r2455, %r2454};
	// end inline asm
	// begin inline asm
	mma.sync.aligned.m8n8k16.row.col.s32.s8.s8.s32                         {%r2453, %r2452},                         {%r1218}, {%r1207},                         {%r2453, %r2452};
	// end inline asm
	// begin inline asm
	mma.sync.aligned.m8n8k16.row.col.s32.s8.s8.s32                         {%r2451, %r2450},                         {%r1218}, {%r1213},                         {%r2451, %r2450};
	// end inline asm
	// begin inline asm
	mma.sync.aligned.m8n8k16.row.col.s32.s8.s8.s32                         {%r2449, %r2448},                         {%r1266}, {%r1171},                         {%r2449, %r2448};
	// end inline asm
	// begin inline asm
	mma.sync.aligned.m8n8k16.row.col.s32.s8.s8.s32                         {%r2447, %r2446},                         {%r1266}, {%r1177},                         {%r2447, %r2446};
	// end inline asm
	// begin inline asm
	mma.sync.aligned.m8n8k16.row.col.s32.s8.s8.s32                         {%r2445, %r2444},                         {%r1266}, {%r1183},                         {%r2445, %r2444};
	// end inline asm
	// begin inline asm
	mma.sync.aligned.m8n8k16.row.col.s32.s8.s8.s32                         {%r2443, %r2442},                         {%r1266}, {%r1189},                         {%r2443, %r2442};
	// end inline asm
	// begin inline asm
	mma.sync.aligned.m8n8k16.row.col.s32.s8.s8.s32                         {%r2441, %r2440},                         {%r1266}, {%r1195},                         {%r2441, %r2440};
	// end inline asm
	// begin inline asm
	mma.sync.aligned.m8n8k16.row.col.s32.s8.s8.s32                         {%r2439, %r2438},                         {%r1266}, {%r1201},                         {%r2439, %r2438};
	// end inline asm
	// begin inline asm
	mma.sync.aligned.m8n8k16.row.col.s32.s8.s8.s32                         {%r2437, %r2436},                         {%r1266}, {%r1207},                         {%r2437, %r2436};
	// end inline asm
	// begin inline asm
	mma.sync.aligned.m8n8k16.row.col.s32.s8.s8.s32                         {%r2435, %r2434},                         {%r1266}, {%r1213},                         {%r2435, %r2434};
	// end inline asm
	// begin inline asm
	mma.sync.aligned.m8n8k16.row.col.s32.s8.s8.s32                         {%r2433, %r2432},                         {%r1314}, {%r1171},                         {%r2433, %r2432};
	// end inline asm
	// begin inline asm
	mma.sync.aligned.m8n8k16.row.col.s32.s8.s8.s32                         {%r2431, %r2430},                         {%r1314}, {%r1177},                         {%r2431, %r2430};
	// end inline asm
	// begin inline asm
	mma.sync.aligned.m8n8k16.row.col.s32.s8.s8.s32                         {%r2429, %r2428},                         {%r1314}, {%r1183},                         {%r2429, %r2428};
	// end inline asm
	// begin inline asm
	mma.sync.aligned.m8n8k16.row.col.s32.s8.s8.s32                         {%r2427, %r2426},                         {%r1314}, {%r1189},                         {%r2427, %r2426};
	// end inline asm
	// begin inline asm
	mma.sync.aligned.m8n8k16.row.col.s32.s8.s8.s32                         {%r2425, %r2424},                         {%r1314}, {%r1195},                         {%r2425, %r2424};
	// end inline asm
	// begin inline asm
	mma.sync.aligned.m8n8k16.row.col.s32.s8.s8.s32                         {%r2423, %r2422},                         {%r1314}, {%r1201},                         {%r2423, %r2422};
	// end inline asm
	// begin inline asm
	mma.sync.aligned.m8n8k16.row.col.s32.s8.s8.s32                         {%r2421, %r2420},                         {%r1314}, {%r1207},                         {%r2421, %r2420};
	// end inline asm
	// begin inline asm
	mma.sync.aligned.m8n8k16.row.col.s32.s8.s8.s32                         {%r2419, %r2418},                         {%r1314}, {%r1213},                         {%r2419, %r2418};
	// end inline asm
	// begin inline asm
	mma.sync.aligned.m8n8k16.row.col.s32.s8.s8.s32                         {%r2417, %r2416},                         {%r1362}, {%r1171},                         {%r2417, %r2416};
	// end inline asm
	// begin inline asm
	mma.sync.aligned.m8n8k16.row.col.s32.s8.s8.s32                         {%r2415, %r2414},                         {%r1362}, {%r1177},                         {%r2415, %r2414};
	// end inline asm
	// begin inline asm
	mma.sync.aligned.m8n8k16.row.col.s32.s8.s8.s32                         {%r2413, %r2412},                         {%r1362}, {%r1183},                         {%r2413, %r2412};
	// end inline asm
	// begin inline asm
	mma.sync.aligned.m8n8k16.row.col.s32.s8.s8.s32                         {%r2411, %r2410},                         {%r1362}, {%r1189},                         {%r2411, %r2410};
	// end inline asm
	// begin inline asm
	mma.sync.aligned.m8n8k16.row.col.s32.s8.s8.s32                         {%r2409, %r2408},                         {%r1362}, {%r1195},                         {%r2409, %r2408};
	// end inline asm
	// begin inline asm
	mma.sync.aligned.m8n8k16.row.col.s32.s8.s8.s32                         {%r2407, %r2406},                         {%r1362}, {%r1201},                         {%r2407, %r2406};
	// end inline asm
	// begin inline asm
	mma.sync.aligned.m8n8k16.row.col.s32.s8.s8.s32                         {%r2405, %r2404},                         {%r1362}, {%r1207},                         {%r2405, %r2404};
	// end inline asm
	// begin inline asm
	mma.sync.aligned.m8n8k16.row.col.s32.s8.s8.s32                         {%r2403, %r2402},                         {%r1362}, {%r1213},                         {%r2403, %r2402};
	// end inline asm
	// begin inline asm
	mma.sync.aligned.m8n8k16.row.col.s32.s8.s8.s32                         {%r2401, %r2400},                         {%r1410}, {%r1171},                         {%r2401, %r2400};
	// end inline asm
	// begin inline asm
	mma.sync.aligned.m8n8k16.row.col.s32.s8.s8.s32                         {%r2399, %r2398},                         {%r1410}, {%r1177},                         {%r2399, %r2398};
	// end inline asm
	// begin inline asm
	mma.sync.aligned.m8n8k16.row.col.s32.s8.s8.s32                         {%r2397, %r2396},                         {%r1410}, {%r1183},                         {%r2397, %r2396};
	// end inline asm
	// begin inline asm
	mma.sync.aligned.m8n8k16.row.col.s32.s8.s8.s32                         {%r2395, %r2394},                         {%r1410}, {%r1189},                         {%r2395, %r2394};
	// end inline asm
	// begin inline asm
	mma.sync.aligned.m8n8k16.row.col.s32.s8.s8.s32                         {%r2393, %r2392},                         {%r1410}, {%r1195},                         {%r2393, %r2392};
	// end inline asm
	// begin inline asm
	mma.sync.aligned.m8n8k16.row.col.s32.s8.s8.s32                         {%r2391, %r2390},                         {%r1410}, {%r1201},                         {%r2391, %r2390};
	// end inline asm
	// begin inline asm
	mma.sync.aligned.m8n8k16.row.col.s32.s8.s8.s32                         {%r2389, %r2388},                         {%r1410}, {%r1207},                         {%r2389, %r2388};
	// end inline asm
	// begin inline asm
	mma.sync.aligned.m8n8k16.row.col.s32.s8.s8.s32                         {%r2387, %r2386},                         {%r1410}, {%r1213},                         {%r2387, %r2386};
	// end inline asm
	// begin inline asm
	mma.sync.aligned.m8n8k16.row.col.s32.s8.s8.s32                         {%r2385, %r2384},                         {%r1458}, {%r1171},                         {%r2385, %r2384};
	// end inline asm
	// begin inline asm
	mma.sync.aligned.m8n8k16.row.col.s32.s8.s8.s32                         {%r2383, %r2382},                         {%r1458}, {%r1177},                         {%r2383, %r2382};
	// end inline asm
	// begin inline asm
	mma.sync.aligned.m8n8k16.row.col.s32.s8.s8.s32                         {%r2381, %r2380},                         {%r1458}, {%r1183},                         {%r2381, %r2380};
	// end inline asm
	// begin inline asm
	mma.sync.aligned.m8n8k16.row.col.s32.s8.s8.s32                         {%r2379, %r2378},                         {%r1458}, {%r1189},                         {%r2379, %r2378};
	// end inline asm
	// begin inline asm
	mma.sync.aligned.m8n8k16.row.col.s32.s8.s8.s32                         {%r2377, %r2376},                         {%r1458}, {%r1195},                         {%r2377, %r2376};
	// end inline asm
	// begin inline asm
	mma.sync.aligned.m8n8k16.row.col.s32.s8.s8.s32                         {%r2375, %r2374},                         {%r1458}, {%r1201},                         {%r2375, %r2374};
	// end inline asm
	// begin inline asm
	mma.sync.aligned.m8n8k16.row.col.s32.s8.s8.s32                         {%r2373, %r2372},                         {%r1458}, {%r1207},                         {%r2373, %r2372};
	// end inline asm
	// begin inline asm
	mma.sync.aligned.m8n8k16.row.col.s32.s8.s8.s32                         {%r2371, %r2370},                         {%r1458}, {%r1213},                         {%r2371, %r2370};
	// end inline asm
	// begin inline asm
	mma.sync.aligned.m8n8k16.row.col.s32.s8.s8.s32                         {%r2482, %r2483},                         {%r1506}, {%r1171},                         {%r2482, %r2483};
	// end inline asm
	// begin inline asm
	mma.sync.aligned.m8n8k16.row.col.s32.s8.s8.s32                         {%r2484, %r2485},                         {%r1506}, {%r1177},                         {%r2484, %r2485};
	// end inline asm
	// begin inline asm
	mma.sync.aligned.m8n8k16.row.col.s32.s8.s8.s32                         {%r2486, %r2487},                         {%r1506}, {%r1183},                         {%r2486, %r2487};
	// end inline asm
	// begin inline asm
	mma.sync.aligned.m8n8k16.row.col.s32.s8.s8.s32                         {%r2488, %r2489},                         {%r1506}, {%r1189},                         {%r2488, %r2489};
	// end inline asm
	// begin inline asm
	mma.sync.aligned.m8n8k16.row.col.s32.s8.s8.s32                         {%r2490, %r2491},                         {%r1506}, {%r1195},                         {%r2490, %r2491};
	// end inline asm
	// begin inline asm
	mma.sync.aligned.m8n8k16.row.col.s32.s8.s8.s32                         {%r2492, %r2493},                         {%r1506}, {%r1201},                         {%r2492, %r2493};
	// end inline asm
	// begin inline asm
	mma.sync.aligned.m8n8k16.row.col.s32.s8.s8.s32                         {%r2494, %r2495},                         {%r1506}, {%r1207},                         {%r2494, %r2495};
	// end inline asm
	// begin inline asm
	mma.sync.aligned.m8n8k16.row.col.s32.s8.s8.s32                         {%r2496, %r2497},                         {%r1506}, {%r1213},                         {%r2496, %r2497};
	// end inline asm
	ld.shared.u32 	%r1555, [%r1971+16432];
	ld.shared.u32 	%r1554, [%r1974+48];
	ld.shared.u32 	%r1561, [%r1971+16944];
	ld.shared.u32 	%r1602, [%r1974+560];
	ld.shared.u32 	%r1567, [%r1971+17456];
	ld.shared.u32 	%r1650, [%r1974+1072];
	ld.shared.u32 	%r1573, [%r1971+17968];
	ld.shared.u32 	%r1698, [%r1974+1584];
	ld.shared.u32 	%r1579, [%r1971+18480];
	ld.shared.u32 	%r1746, [%r1974+2096];
	ld.shared.u32 	%r1585, [%r1971+18992];
	ld.shared.u32 	%r1794, [%r1974+2608];
	ld.shared.u32 	%r1591, [%r1971+19504];
	ld.shared.u32 	%r1842, [%r1974+3120];
	ld.shared.u32 	%r1597, [%r1971+20016];
	ld.shared.u32 	%r1890, [%r1974+3632];
	// begin inline asm
	mma.sync.aligned.m8n8k16.row.col.s32.s8.s8.s32                         {%r2481, %r2480},                         {%r1554}, {%r1555},                         {%r2481, %r2480};
	// end inline asm
	// begin inline asm
	mma.sync.aligned.m8n8k16.row.col.s32.s8.s8.s32                         {%r2479, %r2478},                         {%r1554}, {%r1561},                         {%r2479, %r2478};
	// end inline asm
	// begin inline asm
	mma.sync.aligned.m8n8k16.row.col.s32.s8.s8.s32                         {%r2477, %r2476},                         {%r1554}, {%r1567},                         {%r2477, %r2476};
	// end inline asm
	// begin inline asm
	mma.sync.aligned.m8n8k16.row.col.s32.s8.s8.s32                         {%r2475, %r2474},                         {%r1554}, {%r1573},                         {%r2475, %r2474};
	// end inline asm
	// begin inline asm
	mma.sync.aligned.m8n8k16.row.col.s32.s8.s8.s32                         {%r2473, %r2472},                         {%r1554}, {%r1579},                         {%r2473, %r2472};
	// end inline asm
	// begin inline asm
	mma.sync.aligned.m8n8k16.row.col.s32.s8.s8.s32                         {%r2471, %r2470},                         {%r1554}, {%r1585},                         {%r2471, %r2470};
	// end inline asm
	// begin inline asm
	mma.sync.aligned.m8n8k16.row.col.s32.s8.s8.s32                         {%r2469, %r2468},                         {%r1554}, {%r1591},                         {%r2469, %r2468};
	// end inline asm
	// begin inline asm
	mma.sync.aligned.m8n8k16.row.col.s32.s8.s8.s32                         {%r2467, %r2466},                         {%r1554}, {%r1597},                         {%r2467, %r2466};
	// end inline asm
	// begin inline asm
	mma.sync.aligned.m8n8k16.row.col.s32.s8.s8.s32                         {%r2465, %r2464},                         {%r1602}, {%r1555},                         {%r2465, %r2464};
	// end inline asm
	// begin inline asm
	mma.sync.aligned.m8n8k16.row.col.s32.s8.s8.s32                         {%r2463, %r2462},                         {%r1602}, {%r1561},                         {%r2463, %r2462};
	// end inline asm
	// begin inline asm
	mma.sync.aligned.m8n8k16.row.col.s32.s8.s8.s32                         {%r2461, %r2460},                         {%r1602}, {%r1567},                         {%r2461, %r2460};
	// end inline asm
	// begin inline asm
	mma.sync.aligned.m8n8k16.row.col.s32.s8.s8.s32                         {%r2459, %r2458},                         {%r1602}, {%r1573},                         {%r2459, %r2458};
	// end inline asm
	// begin inline asm
	mma.sync.aligned.m8n8k16.row.col.s32.s8.s8.s32                         {%r2457, %r2456},                         {%r1602}, {%r1579},                         {%r2457, %r2456};
	// end inline asm
	// begin inline asm
	mma.sync.aligned.m8n8k16.row.col.s32.s8.s8.s32                         {%r2455, %r2454},                         {%r1602}, {%r1585},                         {%r2455, %r2454};
	// end inline asm
	// begin inline asm
	mma.sync.aligned.m8n8k16.row.col.s32.s8.s8.s32                         {%r2453, %r2452},                         {%r1602}, {%r1591},                         {%r2453, %r2452};
	// end inline asm
	// begin inline asm
	mma.sync.aligned.m8n8k16.row.col.s32.s8.s8.s32                         {%r2451, %r2450},                         {%r1602}, {%r1597},                         {%r2451, %r2450};
	// end inline asm
	// begin inline asm
	mma.sync.aligned.m8n8k16.row.col.s32.s8.s8.s32                         {%r2449, %r2448},                         {%r1650}, {%r1555},                         {%r2449, %r2448};
	// end inline asm
	// begin inline asm
	mma.sync.aligned.m8n8k16.row.col.s32.s8.s8.s32                         {%r2447, %r2446},                         {%r1650}, {%r1561},                         {%r2447, %r2446};
	// end inline asm
	// begin inline asm
	mma.sync.aligned.m8n8k16.row.col.s32.s8.s8.s32                         {%r2445, %r2444},                         {%r1650}, {%r1567},                         {%r2445, %r2444};
	// end inline asm
	// begin inline asm
	mma.sync.aligned.m8n8k16.row.col.s32.s8.s8.s32                         {%r2443, %r2442},                         {%r1650}, {%r1573},                         {%r2443, %r2442};
	// end inline asm
	// begin inline asm
	mma.sync.aligned.m8n8k16.row.col.s32.s8.s8.s32                         {%r2441, %r2440},                         {%r1650}, {%r1579},                         {%r2441, %r2440};
	// end inline asm
	// begin inline asm
	mma.sync.aligned.m8n8k16.row.col.s32.s8.s8.s32                         {%r2439, %r2438},                         {%r1650}, {%r1585},                         {%r2439, %r2438};
	// end inline asm
	// begin inline asm
	mma.sync.aligned.m8n8k16.row.col.s32.s8.s8.s32                         {%r2437, %r2436},                         {%r1650}, {%r1591},                         {%r2437, %r2436};
	// end inline asm
	// begin inline asm
	mma.sync.aligned.m8n8k16.row.col.s32.s8.s8.s32                         {%r2435, %r2434},                         {%r1650}, {%r1597},                         {%r2435, %r2434};
	// end inline asm
	// begin inline asm
	mma.sync.aligned.m8n8k16.row.col.s32.s8.s8.s32                         {%r2433, %r2432},                         {%r1698}, {%r1555},                         {%r2433, %r2432};
	// end inline asm
	// begin inline asm
	mma.sync.aligned.m8n8k16.row.col.s32.s8.s8.s32                         {%r2431, %r2430},                         {%r1698}, {%r1561},                         {%r2431, %r2430};
	// end inline asm
	// begin inline asm
	mma.sync.aligned.m8n8k16.row.col.s32.s8.s8.s32                         {%r2429, %r2428},                         {%r1698}, {%r1567},                         {%r2429, %r2428};
	// end inline asm
	// begin inline asm
	mma.sync.aligned.m8n8k16.row.col.s32.s8.s8.s32                         {%r2427, %r2426},                         {%r1698}, {%r1573},                         {%r2427, %r2426};
	// end inline asm
	// begin inline asm
	mma.sync.aligned.m8n8k16.row.col.s32.s8.s8.s32                         {%r2425, %r2424},                         {%r1698}, {%r1579},                         {%r2425, %r2424};
	// end inline asm
	// begin inline asm
	mma.sync.aligned.m8n8k16.row.col.s32.s8.s8.s32                         {%r2423, %r2422},                         {%r1698}, {%r1585},                         {%r2423, %r2422};
	// end inline asm
	// begin inline asm
	mma.sync.aligned.m8n8k16.row.col.s32.s8.s8.s32                         {%r2421, %r2420},                         {%r1698}, {%r1591},                         {%r2421, %r2420};
	// end inline asm
	// begin inline asm
	mma.sync.aligned.m8n8k16.row.col.s32.s8.s8.s32                         {%r2419, %r2418},                         {%r1698}, {%r1597},                         {%r2419, %r2418};
	// end inline asm
	// begin inline asm
	mma.sync.aligned.m8n8k16.row.col.s32.s8.s8.s32                         {%r2417, %r2416},                         {%r1746}, {%r1555},                         {%r2417, %r2416};
	// end inline asm
	// begin inline asm
	mma.sync.aligned.m8n8k16.row.col.s32.s8.s8.s32                         {%r2415, %r2414},                         {%r1746}, {%r1561},                         {%r2415, %r2414};
	// end inline asm
	// begin inline asm
	mma.sync.aligned.m8n8k16.row.col.s32.s8.s8.s32                         {%r2413, %r2412},                         {%r1746}, {%r1567},                         {%r2413, %r2412};
	// end inline asm
	// begin inline asm
	mma.sync.aligned.m8n8k16.row.col.s32.s8.s8.s32                         {%r2411, %r2410},                         {%r1746}, {%r1573},                         {%r2411, %r2410};
	// end inline asm
	// begin inline asm
	mma.sync.aligned.m8n8k16.row.col.s32.s8.s8.s32                         {%r2409, %r2408},                         {%r1746}, {%r1579},                         {%r2409, %r2408};
	// end inline asm
	// begin inline asm
	mma.sync.aligned.m8n8k16.row.col.s32.s8.s8.s32                         {%r2407, %r2406},                         {%r1746}, {%r1585},                         {%r2407, %r2406};
	// end inline asm
	// begin inline asm
	mma.sync.aligned.m8n8k16.row.col.s32.s8.s8.s32                         {%r2405, %r2404},                         {%r1746}, {%r1591},                         {%r2405, %r2404};
	// end inline asm
	// begin inline asm
	mma.sync.aligned.m8n8k16.row.col.s32.s8.s8.s32                         {%r2403, %r2402},                         {%r1746}, {%r1597},                         {%r2403, %r2402};
	// end inline asm
	// begin inline asm
	mma.sync.aligned.m8n8k16.row.col.s32.s8.s8.s32                         {%r2401, %r2400},                         {%r1794}, {%r1555},                         {%r2401, %r2400};
	// end inline asm
	// begin inline asm
	mma.sync.aligned.m8n8k16.row.col.s32.s8.s8.s32                         {%r2399, %r2398},                         {%r1794}, {%r1561},                         {%r2399, %r2398};
	// end inline asm
	// begin inline asm
	mma.sync.aligned.m8n8k16.row.col.s32.s8.s8.s32                         {%r2397, %r2396},                         {%r1794}, {%r1567},                         {%r2397, %r2396};
	// end inline asm
	// begin inline asm
	mma.sync.aligned.m8n8k16.row.col.s32.s8.s8.s32                         {%r2395, %r2394},                         {%r1794}, {%r1573},                         {%r2395, %r2394};
	// end inline asm
	// begin inline asm
	mma.sync.aligned.m8n8k16.row.col.s32.s8.s8.s32                         {%r2393, %r2392},                         {%r1794}, {%r1579},                         {%r2393, %r2392};
	// end inline asm
	// begin inline asm
	mma.sync.aligned.m8n8k16.row.col.s32.s8.s8.s32                         {%r2391, %r2390},                         {%r1794}, {%r1585},                         {%r2391, %r2390};
	// end inline asm
	// begin inline asm
	mma.sync.aligned.m8n8k16.row.col.s32.s8.s8.s32                         {%r2389, %r2388},                         {%r1794}, {%r1591},                         {%r2389, %r2388};
	// end inline asm
	// begin inline asm
	mma.sync.aligned.m8n8k16.row.col.s32.s8.s8.s32                         {%r2387, %r2386},                         {%r1794}, {%r1597},                         {%r2387, %r2386};
	// end inline asm
	// begin inline asm
	mma.sync.aligned.m8n8k16.row.col.s32.s8.s8.s32                         {%r2385, %r2384},                         {%r1842}, {%r1555},                         {%r2385, %r2384};
	// end inline asm
	// begin inline asm
	mma.sync.aligned.m8n8k16.row.col.s32.s8.s8.s32                         {%r2383, %r2382},                         {%r1842}, {%r1561},                         {%r2383, %r2382};
	// end inline asm
	// begin inline asm
	mma.sync.aligned.m8n8k16.row.col.s32.s8.s8.s32                         {%r2381, %r2380},                         {%r1842}, {%r1567},                         {%r2381, %r2380};
	// end inline asm
	// begin inline asm
	mma.sync.aligned.m8n8k16.row.col.s32.s8.s8.s32                         {%r2379, %r2378},                         {%r1842}, {%r1573},                         {%r2379, %r2378};
	// end inline asm
	// begin inline asm
	mma.sync.aligned.m8n8k16.row.col.s32.s8.s8.s32                         {%r2377, %r2376},                         {%r1842}, {%r1579},                         {%r2377, %r2376};
	// end inline asm
	// begin inline asm
	mma.sync.aligned.m8n8k16.row.col.s32.s8.s8.s32                         {%r2375, %r2374},                         {%r1842}, {%r1585},                         {%r2375, %r2374};
	// end inline asm
	// begin inline asm
	mma.sync.aligned.m8n8k16.row.col.s32.s8.s8.s32                         {%r2373, %r2372},                         {%r1842}, {%r1591},                         {%r2373, %r2372};
	// end inline asm
	// begin inline asm
	mma.sync.aligned.m8n8k16.row.col.s32.s8.s8.s32                         {%r2371, %r2370},                         {%r1842}, {%r1597},                         {%r2371, %r2370};
	// end inline asm
	// begin inline asm
	mma.sync.aligned.m8n8k16.row.col.s32.s8.s8.s32                         {%r2482, %r2483},                         {%r1890}, {%r1555},                         {%r2482, %r2483};
	// end inline asm
	// begin inline asm
	mma.sync.aligned.m8n8k16.row.col.s32.s8.s8.s32                         {%r2484, %r2485},                         {%r1890}, {%r1561},                         {%r2484, %r2485};
	// end inline asm
	// begin inline asm
	mma.sync.aligned.m8n8k16.row.col.s32.s8.s8.s32                         {%r2486, %r2487},                         {%r1890}, {%r1567},                         {%r2486, %r2487};
	// end inline asm
	// begin inline asm
	mma.sync.aligned.m8n8k16.row.col.s32.s8.s8.s32                         {%r2488, %r2489},                         {%r1890}, {%r1573},                         {%r2488, %r2489};
	// end inline asm
	// begin inline asm
	mma.sync.aligned.m8n8k16.row.col.s32.s8.s8.s32                         {%r2490, %r2491},                         {%r1890}, {%r1579},                         {%r2490, %r2491};
	// end inline asm
	// begin inline asm
	mma.sync.aligned.m8n8k16.row.col.s32.s8.s8.s32                         {%r2492, %r2493},                         {%r1890}, {%r1585},                         {%r2492, %r2493};
	// end inline asm
	// begin inline asm
	mma.sync.aligned.m8n8k16.row.col.s32.s8.s8.s32                         {%r2494, %r2495},                         {%r1890}, {%r1591},                         {%r2494, %r2495};
	// end inline asm
	// begin inline asm
	mma.sync.aligned.m8n8k16.row.col.s32.s8.s8.s32                         {%r2496, %r2497},                         {%r1890}, {%r1597},                         {%r2496, %r2497};
	// end inline asm
	bar.sync 	0;
	add.s32 	%r2498, %r2498, 64;
	add.s64 	%rd89, %rd89, 64;
	add.s64 	%rd88, %rd88, 64;
	setp.lt.s32 	%p2, %r2498, %r2367;
	@%p2 bra 	$L__BB0_2;
$L__BB0_3:
	ld.param.u32 	%r2369, [_Z16i8gemm256x128x64PKaS0_Piiiiii_param_7];
	ld.param.u32 	%r2368, [_Z16i8gemm256x128x64PKaS0_Piiiiii_param_6];
	ld.param.u32 	%r2365, [_Z16i8gemm256x128x64PKaS0_Piiiiii_param_4];
	ld.param.u64 	%rd87, [_Z16i8gemm256x128x64PKaS0_Piiiiii_param_2];
	cvta.to.global.u64 	%rd56, %rd87;
	mov.u32 	%r1975, %tid.x;
	cvt.u64.u32 	%rd57, %r1975;
	mul.wide.u32 	%rd58, %r1975, 2;
	and.b64  	%rd59, %rd58, 64;
	cvt.s64.s32 	%rd60, %r2365;
	mov.u32 	%r1976, %ctaid.y;
	shl.b32 	%r1977, %r1976, 7;
	cvt.u64.u32 	%rd61, %r1977;
	mov.u32 	%r1978, %ctaid.x;
	mul.lo.s32 	%r1979, %r1978, %r2365;
	shl.b32 	%r1980, %r1979, 8;
	cvt.u64.u32 	%rd62, %r1980;
	and.b64  	%rd63, %rd57, 31;
	shr.u64 	%rd64, %rd63, 2;
	and.b64  	%rd65, %rd58, 6;
	and.b64  	%rd66, %rd57, 960;
	or.b64  	%rd67, %rd64, %rd66;
	or.b64  	%rd68, %rd65, %rd61;
	or.b64  	%rd69, %rd68, %rd59;
	add.s64 	%rd70, %rd69, %rd62;
	mad.lo.s64 	%rd71, %rd67, %rd60, %rd70;
	shl.b64 	%rd72, %rd71, 2;
	add.s64 	%rd73, %rd56, %rd72;
	ld.global.v2.u32 	{%r1981, %r1982}, [%rd73];
	mul.lo.s32 	%r1983, %r1981, %r2369;
	mad.lo.s32 	%r1984, %r2481, %r2368, %r1983;
	mul.lo.s32 	%r1985, %r1982, %r2369;
	mad.lo.s32 	%r1986, %r2480, %r2368, %r1985;
	st.global.v2.u32 	[%rd73], {%r1984, %r1986};
	ld.global.v2.u32 	{%r1987, %r1988}, [%rd73+32];
	mul.lo.s32 	%r1989, %r1987, %r2369;
	mad.lo.s32 	%r1990, %r2479, %r2368, %r1989;
	mul.lo.s32 	%r1991, %r1988, %r2369;
	mad.lo.s32 	%r1992, %r2478, %r2368, %r1991;
	st.global.v2.u32 	[%rd73+32], {%r1990, %r1992};
	ld.global.v2.u32 	{%r1993, %r1994}, [%rd73+64];
	mul.lo.s32 	%r1995, %r1993, %r2369;
	mad.lo.s32 	%r1996, %r2477, %r2368, %r1995;
	mul.lo.s32 	%r1997, %r1994, %r2369;
	mad.lo.s32 	%r1998, %r2476, %r2368, %r1997;
	st.global.v2.u32 	[%rd73+64], {%r1996, %r1998};
	ld.global.v2.u32 	{%r1999, %r2000}, [%rd73+96];
	mul.lo.s32 	%r2001, %r1999, %r2369;
	mad.lo.s32 	%r2002, %r2475, %r2368, %r2001;
	mul.lo.s32 	%r2003, %r2000, %r2369;
	mad.lo.s32 	%r2004, %r2474, %r2368, %r2003;
	st.global.v2.u32 	[%rd73+96], {%r2002, %r2004};
	ld.global.v2.u32 	{%r2005, %r2006}, [%rd73+128];
	mul.lo.s32 	%r2007, %r2005, %r2369;
	mad.lo.s32 	%r2008, %r2473, %r2368, %r2007;
	mul.lo.s32 	%r2009, %r2006, %r2369;
	mad.lo.s32 	%r2010, %r2472, %r2368, %r2009;
	st.global.v2.u32 	[%rd73+128], {%r2008, %r2010};
	ld.global.v2.u32 	{%r2011, %r2012}, [%rd73+160];
	mul.lo.s32 	%r2013, %r2011, %r2369;
	mad.lo.s32 	%r2014, %r2471, %r2368, %r2013;
	mul.lo.s32 	%r2015, %r2012, %r2369;
	mad.lo.s32 	%r2016, %r2470, %r2368, %r2015;
	st.global.v2.u32 	[%rd73+160], {%r2014, %r2016};
	ld.global.v2.u32 	{%r2017, %r2018}, [%rd73+192];
	mul.lo.s32 	%r2019, %r2017, %r2369;
	mad.lo.s32 	%r2020, %r2469, %r2368, %r2019;
	mul.lo.s32 	%r2021, %r2018, %r2369;
	mad.lo.s32 	%r2022, %r2468, %r2368, %r2021;
	st.global.v2.u32 	[%rd73+192], {%r2020, %r2022};
	ld.global.v2.u32 	{%r2023, %r2024}, [%rd73+224];
	mul.lo.s32 	%r2025, %r2023, %r2369;
	mad.lo.s32 	%r2026, %r2467, %r2368, %r2025;
	mul.lo.s32 	%r2027, %r2024, %r2369;
	mad.lo.s32 	%r2028, %r2466, %r2368, %r2027;
	st.global.v2.u32 	[%rd73+224], {%r2026, %r2028};
	mul.wide.s32 	%rd74, %r2365, 8;
	shl.b64 	%rd75, %rd74, 2;
	add.s64 	%rd76, %rd73, %rd75;
	ld.global.v2.u32 	{%r2029, %r2030}, [%rd76];
	mul.lo.s32 	%r2031, %r2029, %r2369;
	mad.lo.s32 	%r2032, %r2465, %r2368, %r2031;
	mul.lo.s32 	%r2033, %r2030, %r2369;
	mad.lo.s32 	%r2034, %r2464, %r2368, %r2033;
	st.global.v2.u32 	[%rd76], {%r2032, %r2034};
	ld.global.v2.u32 	{%r2035, %r2036}, [%rd76+32];
	mul.lo.s32 	%r2037, %r2035, %r2369;
	mad.lo.s32 	%r2038, %r2463, %r2368, %r2037;
	mul.lo.s32 	%r2039, %r2036, %r2369;
	mad.lo.s32 	%r2040, %r2462, %r2368, %r2039;
	st.global.v2.u32 	[%rd76+32], {%r2038, %r2040};
	ld.global.v2.u32 	{%r2041, %r2042}, [%rd76+64];
	mul.lo.s32 	%r2043, %r2041, %r2369;
	mad.lo.s32 	%r2044, %r2461, %r2368, %r2043;
	mul.lo.s32 	%r2045, %r2042, %r2369;
	mad.lo.s32 	%r2046, %r2460, %r2368, %r2045;
	st.global.v2.u32 	[%rd76+64], {%r2044, %r2046};
	ld.global.v2.u32 	{%r2047, %r2048}, [%rd76+96];
	mul.lo.s32 	%r2049, %r2047, %r2369;
	mad.lo.s32 	%r2050, %r2459, %r2368, %r2049;
	mul.lo.s32 	%r2051, %r2048, %r2369;
	mad.lo.s32 	%r2052, %r2458, %r2368, %r2051;
	st.global.v2.u32 	[%rd76+96], {%r2050, %r2052};
	ld.global.v2.u32 	{%r2053, %r2054}, [%rd76+128];
	mul.lo.s32 	%r2055, %r2053, %r2369;
	mad.lo.s32 	%r2056, %r2457, %r2368, %r2055;
	mul.lo.s32 	%r2057, %r2054, %r2369;
	mad.lo.s32 	%r2058, %r2456, %r2368, %r2057;
	st.global.v2.u32 	[%rd76+128], {%r2056, %r2058};
	ld.global.v2.u32 	{%r2059, %r2060}, [%rd76+160];
	mul.lo.s32 	%r2061, %r2059, %r2369;
	mad.lo.s32 	%r2062, %r2455, %r2368, %r2061;
	mul.lo.s32 	%r2063, %r2060, %r2369;
	mad.lo.s32 	%r2064, %r2454, %r2368, %r2063;
	st.global.v2.u32 	[%rd76+160], {%r2062, %r2064};
	ld.global.v2.u32 	{%r2065, %r2066}, [%rd76+192];
	mul.lo.s32 	%r2067, %r2065, %r2369;
	mad.lo.s32 	%r2068, %r2453, %r2368, %r2067;
	mul.lo.s32 	%r2069, %r2066, %r2369;
	mad.lo.s32 	%r2070, %r2452, %r2368, %r2069;
	st.global.v2.u32 	[%rd76+192], {%r2068, %r2070};
	ld.global.v2.u32 	{%r2071, %r2072}, [%rd76+224];
	mul.lo.s32 	%r2073, %r2071, %r2369;
	mad.lo.s32 	%r2074, %r2451, %r2368, %r2073;
	mul.lo.s32 	%r2075, %r2072, %r2369;
	mad.lo.s32 	%r2076, %r2450, %r2368, %r2075;
	st.global.v2.u32 	[%rd76+224], {%r2074, %r2076};
	mul.wide.s32 	%rd77, %r2365, 16;
	shl.b64 	%rd78, %rd77, 2;
	add.s64 	%rd79, %rd73, %rd78;
	ld.global.v2.u32 	{%r2077, %r2078}, [%rd79];
	mul.lo.s32 	%r2079, %r2077, %r2369;
	mad.lo.s32 	%r2080, %r2449, %r2368, %r2079;
	mul.lo.s32 	%r2081, %r2078, %r2369;
	mad.lo.s32 	%r2082, %r2448, %r2368, %r2081;
	st.global.v2.u32 	[%rd79], {%r2080, %r2082};
	ld.global.v2.u32 	{%r2083, %r2084}, [%rd79+32];
	mul.lo.s32 	%r2085, %r2083, %r2369;
	mad.lo.s32 	%r2086, %r2447, %r2368, %r2085;
	mul.lo.s32 	%r2087, %r2084, %r2369;
	mad.lo.s32 	%r2088, %r2446, %r2368, %r2087;
	st.global.v2.u32 	[%rd79+32], {%r2086, %r2088};
	ld.global.v2.u32 	{%r2089, %r2090}, [%rd79+64];
	mul.lo.s32 	%r2091, %r2089, %r2369;
	mad.lo.s32 	%r2092, %r2445, %r2368, %r2091;
	mul.lo.s32 	%r2093, %r2090, %r2369;
	mad.lo.s32 	%r2094, %r2444, %r2368, %r2093;
	st.global.v2.u32 	[%rd79+64], {%r2092, %r2094};
	ld.global.v2.u32 	{%r2095, %r2096}, [%rd79+96];
	mul.lo.s32 	%r2097, %r2095, %r2369;
	mad.lo.s32 	%r2098, %r2443, %r2368, %r2097;
	mul.lo.s32 	%r2099, %r2096, %r2369;
	mad.lo.s32 	%r2100, %r2442, %r2368, %r2099;
	st.global.v2.u32 	[%rd79+96], {%r2098, %r2100};
	ld.global.v2.u32 	{%r2101, %r2102}, [%rd79+128];
	mul.lo.s32 	%r2103, %r2101, %r2369;
	mad.lo.s32 	%r2104, %r2441, %r2368, %r2103;
	mul.lo.s32 	%r2105, %r2102, %r2369;
	mad.lo.s32 	%r2106, %r2440, %r2368, %r2105;
	st.global.v2.u32 	[%rd79+128], {%r2104, %r2106};
	ld.global.v2.u32 	{%r2107, %r2108}, [%rd79+160];
	mul.lo.s32 	%r2109, %r2107, %r2369;
	mad.lo.s32 	%r2110, %r2439, %r2368, %r2109;
	mul.lo.s32 	%r2111, %r2108, %r2369;
	mad.lo.s32 	%r2112, %r2438, %r2368, %r2111;
	st.global.v2.u32 	[%rd79+160], {%r2110, %r2112};
	ld.global.v2.u32 	{%r2113, %r2114}, [%rd79+192];
	mul.lo.s32 	%r2115, %r2113, %r2369;
	mad.lo.s32 	%r2116, %r2437, %r2368, %r2115;
	mul.lo.s32 	%r2117, %r2114, %r2369;
	mad.lo.s32 	%r2118, %r2436, %r2368, %r2117;
	st.global.v2.u32 	[%rd79+192], {%r2116, %r2118};
	ld.global.v2.u32 	{%r2119, %r2120}, [%rd79+224];
	mul.lo.s32 	%r2121, %r2119, %r2369;
	mad.lo.s32 	%r2122, %r2435, %r2368, %r2121;
	mul.lo.s32 	%r2123, %r2120, %r2369;
	mad.lo.s32 	%r2124, %r2434, %r2368, %r2123;
	st.global.v2.u32 	[%rd79+224], {%r2122, %r2124};
	add.s64 	%rd80, %rd79, %rd75;
	ld.global.v2.u32 	{%r2125, %r2126}, [%rd80];
	mul.lo.s32 	%r2127, %r2125, %r2369;
	mad.lo.s32 	%r2128, %r2433, %r2368, %r2127;
	mul.lo.s32 	%r2129, %r2126, %r2369;
	mad.lo.s32 	%r2130, %r2432, %r2368, %r2129;
	st.global.v2.u32 	[%rd80], {%r2128, %r2130};
	ld.global.v2.u32 	{%r2131, %r2132}, [%rd80+32];
	mul.lo.s32 	%r2133, %r2131, %r2369;
	mad.lo.s32 	%r2134, %r2431, %r2368, %r2133;
	mul.lo.s32 	%r2135, %r2132, %r2369;
	mad.lo.s32 	%r2136, %r2430, %r2368, %r2135;
	st.global.v2.u32 	[%rd80+32], {%r2134, %r2136};
	ld.global.v2.u32 	{%r2137, %r2138}, [%rd80+64];
	mul.lo.s32 	%r2139, %r2137, %r2369;
	mad.lo.s32 	%r2140, %r2429, %r2368, %r2139;
	mul.lo.s32 	%r2141, %r2138, %r2369;
	mad.lo.s32 	%r2142, %r2428, %r2368, %r2141;
	st.global.v2.u32 	[%rd80+64], {%r2140, %r2142};
	ld.global.v2.u32 	{%r2143, %r2144}, [%rd80+96];
	mul.lo.s32 	%r2145, %r2143, %r2369;
	mad.lo.s32 	%r2146, %r2427, %r2368, %r2145;
	mul.lo.s32 	%r2147, %r2144, %r2369;
	mad.lo.s32 	%r2148, %r2426, %r2368, %r2147;
	st.global.v2.u32 	[%rd80+96], {%r2146, %r2148};
	ld.global.v2.u32 	{%r2149, %r2150}, [%rd80+128];
	mul.lo.s32 	%r2151, %r2149, %r2369;
	mad.lo.s32 	%r2152, %r2425, %r2368, %r2151;
	mul.lo.s32 	%r2153, %r2150, %r2369;
	mad.lo.s32 	%r2154, %r2424, %r2368, %r2153;
	st.global.v2.u32 	[%rd80+128], {%r2152, %r2154};
	ld.global.v2.u32 	{%r2155, %r2156}, [%rd80+160];
	mul.lo.s32 	%r2157, %r2155, %r2369;
	mad.lo.s32 	%r2158, %r2423, %r2368, %r2157;
	mul.lo.s32 	%r2159, %r2156, %r2369;
	mad.lo.s32 	%r2160, %r2422, %r2368, %r2159;
	st.global.v2.u32 	[%rd80+160], {%r2158, %r2160};
	ld.global.v2.u32 	{%r2161, %r2162}, [%rd80+192];
	mul.lo.s32 	%r2163, %r2161, %r2369;
	mad.lo.s32 	%r2164, %r2421, %r2368, %r2163;
	mul.lo.s32 	%r2165, %r2162, %r2369;
	mad.lo.s32 	%r2166, %r2420, %r2368, %r2165;
	st.global.v2.u32 	[%rd80+192], {%r2164, %r2166};
	ld.global.v2.u32 	{%r2167, %r2168}, [%rd80+224];
	mul.lo.s32 	%r2169, %r2167, %r2369;
	mad.lo.s32 	%r2170, %r2419, %r2368, %r2169;
	mul.lo.s32 	%r2171, %r2168, %r2369;
	mad.lo.s32 	%r2172, %r2418, %r2368, %r2171;
	st.global.v2.u32 	[%rd80+224], {%r2170, %r2172};
	mul.wide.s32 	%rd81, %r2365, 32;
	shl.b64 	%rd82, %rd81, 2;
	add.s64 	%rd83, %rd73, %rd82;
	ld.global.v2.u32 	{%r2173, %r2174}, [%rd83];
	mul.lo.s32 	%r2175, %r2173, %r2369;
	mad.lo.s32 	%r2176, %r2417, %r2368, %r2175;
	mul.lo.s32 	%r2177, %r2174, %r2369;
	mad.lo.s32 	%r2178, %r2416, %r2368, %r2177;
	st.global.v2.u32 	[%rd83], {%r2176, %r2178};
	ld.global.v2.u32 	{%r2179, %r2180}, [%rd83+32];
	mul.lo.s32 	%r2181, %r2179, %r2369;
	mad.lo.s32 	%r2182, %r2415, %r2368, %r2181;
	mul.lo.s32 	%r2183, %r2180, %r2369;
	mad.lo.s32 	%r2184, %r2414, %r2368, %r2183;
	st.global.v2.u32 	[%rd83+32], {%r2182, %r2184};
	ld.global.v2.u32 	{%r2185, %r2186}, [%rd83+64];
	mul.lo.s32 	%r2187, %r2185, %r2369;
	mad.lo.s32 	%r2188, %r2413, %r2368, %r2187;
	mul.lo.s32 	%r2189, %r2186, %r2369;
	mad.lo.s32 	%r2190, %r2412, %r2368, %r2189;
	st.global.v2.u32 	[%rd83+64], {%r2188, %r2190};
	ld.global.v2.u32 	{%r2191, %r2192}, [%rd83+96];
	mul.lo.s32 	%r2193, %r2191, %r2369;
	mad.lo.s32 	%r2194, %r2411, %r2368, %r2193;
	mul.lo.s32 	%r2195, %r2192, %r2369;
	mad.lo.s32 	%r2196, %r2410, %r2368, %r2195;
	st.global.v2.u32 	[%rd83+96], {%r2194, %r2196};
	ld.global.v2.u32 	{%r2197, %r2198}, [%rd83+128];
	mul.lo.s32 	%r2199, %r2197, %r2369;
	mad.lo.s32 	%r2200, %r2409, %r2368, %r2199;
	mul.lo.s32 	%r2201, %r2198, %r2369;
	mad.lo.s32 	%r2202, %r2408, %r2368, %r2201;
	st.global.v2.u32 	[%rd83+128], {%r2200, %r2202};
	ld.global.v2.u32 	{%r2203, %r2204}, [%rd83+160];
	mul.lo.s32 	%r2205, %r2203, %r2369;
	mad.lo.s32 	%r2206, %r2407, %r2368, %r2205;
	mul.lo.s32 	%r2207, %r2204, %r2369;
	mad.lo.s32 	%r2208, %r2406, %r2368, %r2207;
	st.global.v2.u32 	[%rd83+160], {%r2206, %r2208};
	ld.global.v2.u32 	{%r2209, %r2210}, [%rd83+192];
	mul.lo.s32 	%r2211, %r2209, %r2369;
	mad.lo.s32 	%r2212, %r2405, %r2368, %r2211;
	mul.lo.s32 	%r2213, %r2210, %r2369;
	mad.lo.s32 	%r2214, %r2404, %r2368, %r2213;
	st.global.v2.u32 	[%rd83+192], {%r2212, %r2214};
	ld.global.v2.u32 	{%r2215, %r2216}, [%rd83+224];
	mul.lo.s32 	%r2217, %r2215, %r2369;
	mad.lo.s32 	%r2218, %r2403, %r2368, %r2217;
	mul.lo.s32 	%r2219, %r2216, %r2369;
	mad.lo.s32 	%r2220, %r2402, %r2368, %r2219;
	st.global.v2.u32 	[%rd83+224], {%r2218, %r2220};
	add.s64 	%rd84, %rd83, %rd75;
	ld.global.v2.u32 	{%r2221, %r2222}, [%rd84];
	mul.lo.s32 	%r2223, %r2221, %r2369;
	mad.lo.s32 	%r2224, %r2401, %r2368, %r2223;
	mul.lo.s32 	%r2225, %r2222, %r2369;
	mad.lo.s32 	%r2226, %r2400, %r2368, %r2225;
	st.global.v2.u32 	[%rd84], {%r2224, %r2226};
	ld.global.v2.u32 	{%r2227, %r2228}, [%rd84+32];
	mul.lo.s32 	%r2229, %r2227, %r2369;
	mad.lo.s32 	%r2230, %r2399, %r2368, %r2229;
	mul.lo.s32 	%r2231, %r2228, %r2369;
	mad.lo.s32 	%r2232, %r2398, %r2368, %r2231;
	st.global.v2.u32 	[%rd84+32], {%r2230, %r2232};
	ld.global.v2.u32 	{%r2233, %r2234}, [%rd84+64];
	mul.lo.s32 	%r2235, %r2233, %r2369;
	mad.lo.s32 	%r2236, %r2397, %r2368, %r2235;
	mul.lo.s32 	%r2237, %r2234, %r2369;
	mad.lo.s32 	%r2238, %r2396, %r2368, %r2237;
	st.global.v2.u32 	[%rd84+64], {%r2236, %r2238};
	ld.global.v2.u32 	{%r2239, %r2240}, [%rd84+96];
	mul.lo.s32 	%r2241, %r2239, %r2369;
	mad.lo.s32 	%r2242, %r2395, %r2368, %r2241;
	mul.lo.s32 	%r2243, %r2240, %r2369;
	mad.lo.s32 	%r2244, %r2394, %r2368, %r2243;
	st.global.v2.u32 	[%rd84+96], {%r2242, %r2244};
	ld.global.v2.u32 	{%r2245, %r2246}, [%rd84+128];
	mul.lo.s32 	%r2247, %r2245, %r2369;
	mad.lo.s32 	%r2248, %r2393, %r2368, %r2247;
	mul.lo.s32 	%r2249, %r2246, %r2369;
	mad.lo.s32 	%r2250, %r2392, %r2368, %r2249;
	st.global.v2.u32 	[%rd84+128], {%r2248, %r2250};
	ld.global.v2.u32 	{%r2251, %r2252}, [%rd84+160];
	mul.lo.s32 	%r2253, %r2251, %r2369;
	mad.lo.s32 	%r2254, %r2391, %r2368, %r2253;
	mul.lo.s32 	%r2255, %r2252, %r2369;
	mad.lo.s32 	%r2256, %r2390, %r2368, %r2255;
	st.global.v2.u32 	[%rd84+160], {%r2254, %r2256};
	ld.global.v2.u32 	{%r2257, %r2258}, [%rd84+192];
	mul.lo.s32 	%r2259, %r2257, %r2369;
	mad.lo.s32 	%r2260, %r2389, %r2368, %r2259;
	mul.lo.s32 	%r2261, %r2258, %r2369;
	mad.lo.s32 	%r2262, %r2388, %r2368, %r2261;
	st.global.v2.u32 	[%rd84+192], {%r2260, %r2262};
	ld.global.v2.u32 	{%r2263, %r2264}, [%rd84+224];
	mul.lo.s32 	%r2265, %r2263, %r2369;
	mad.lo.s32 	%r2266, %r2387, %r2368, %r2265;
	mul.lo.s32 	%r2267, %r2264, %r2369;
	mad.lo.s32 	%r2268, %r2386, %r2368, %r2267;
	st.global.v2.u32 	[%rd84+224], {%r2266, %r2268};
	add.s64 	%rd85, %rd83, %rd78;
	ld.global.v2.u32 	{%r2269, %r2270}, [%rd85];
	mul.lo.s32 	%r2271, %r2269, %r2369;
	mad.lo.s32 	%r2272, %r2385, %r2368, %r2271;
	mul.lo.s32 	%r2273, %r2270, %r2369;
	mad.lo.s32 	%r2274, %r2384, %r2368, %r2273;
	st.global.v2.u32 	[%rd85], {%r2272, %r2274};
	ld.global.v2.u32 	{%r2275, %r2276}, [%rd85+32];
	mul.lo.s32 	%r2277, %r2275, %r2369;
	mad.lo.s32 	%r2278, %r2383, %r2368, %r2277;
	mul.lo.s32 	%r2279, %r2276, %r2369;
	mad.lo.s32 	%r2280, %r2382, %r2368, %r2279;
	st.global.v2.u32 	[%rd85+32], {%r2278, %r2280};
	ld.global.v2.u32 	{%r2281, %r2282}, [%rd85+64];
	mul.lo.s32 	%r2283, %r2281, %r2369;
	mad.lo.s32 	%r2284, %r2381, %r2368, %r2283;
	mul.lo.s32 	%r2285, %r2282, %r2369;
	mad.lo.s32 	%r2286, %r2380, %r2368, %r2285;
	st.global.v2.u32 	[%rd85+64], {%r2284, %r2286};
	ld.global.v2.u32 	{%r2287, %r2288}, [%rd85+96];
	mul.lo.s32 	%r2289, %r2287, %r2369;
	mad.lo.s32 	%r2290, %r2379, %r2368, %r2289;
	mul.lo.s32 	%r2291, %r2288, %r2369;
	mad.lo.s32 	%r2292, %r2378, %r2368, %r2291;
	st.global.v2.u32 	[%rd85+96], {%r2290, %r2292};
	ld.global.v2.u32 	{%r2293, %r2294}, [%rd85+128];
	mul.lo.s32 	%r2295, %r2293, %r2369;
	mad.lo.s32 	%r2296, %r2377, %r2368, %r2295;
	mul.lo.s32 	%r2297, %r2294, %r2369;
	mad.lo.s32 	%r2298, %r2376, %r2368, %r2297;
	st.global.v2.u32 	[%rd85+128], {%r2296, %r2298};
	ld.global.v2.u32 	{%r2299, %r2300}, [%rd85+160];
	mul.lo.s32 	%r2301, %r2299, %r2369;
	mad.lo.s32 	%r2302, %r2375, %r2368, %r2301;
	mul.lo.s32 	%r2303, %r2300, %r2369;
	mad.lo.s32 	%r2304, %r2374, %r2368, %r2303;
	st.global.v2.u32 	[%rd85+160], {%r2302, %r2304};
	ld.global.v2.u32 	{%r2305, %r2306}, [%rd85+192];
	mul.lo.s32 	%r2307, %r2305, %r2369;
	mad.lo.s32 	%r2308, %r2373, %r2368, %r2307;
	mul.lo.s32 	%r2309, %r2306, %r2369;
	mad.lo.s32 	%r2310, %r2372, %r2368, %r2309;
	st.global.v2.u32 	[%rd85+192], {%r2308, %r2310};
	ld.global.v2.u32 	{%r2311, %r2312}, [%rd85+224];
	mul.lo.s32 	%r2313, %r2311, %r2369;
	mad.lo.s32 	%r2314, %r2371, %r2368, %r2313;
	mul.lo.s32 	%r2315, %r2312, %r2369;
	mad.lo.s32 	%r2316, %r2370, %r2368, %r2315;
	st.global.v2.u32 	[%rd85+224], {%r2314, %r2316};
	add.s64 	%rd86, %rd85, %rd75;
	ld.global.v2.u32 	{%r2317, %r2318}, [%rd86];
	mul.lo.s32 	%r2319, %r2317, %r2369;
	mad.lo.s32 	%r2320, %r2482, %r2368, %r2319;
	mul.lo.s32 	%r2321, %r2318, %r2369;
	mad.lo.s32 	%r2322, %r2483, %r2368, %r2321;
	st.global.v2.u32 	[%rd86], {%r2320, %r2322};
	ld.global.v2.u32 	{%r2323, %r2324}, [%rd86+32];
	mul.lo.s32 	%r2325, %r2323, %r2369;
	mad.lo.s32 	%r2326, %r2484, %r2368, %r2325;
	mul.lo.s32 	%r2327, %r2324, %r2369;
	mad.lo.s32 	%r2328, %r2485, %r2368, %r2327;
	st.global.v2.u32 	[%rd86+32], {%r2326, %r2328};
	ld.global.v2.u32 	{%r2329, %r2330}, [%rd86+64];
	mul.lo.s32 	%r2331, %r2329, %r2369;
	mad.lo.s32 	%r2332, %r2486, %r2368, %r2331;
	mul.lo.s32 	%r2333, %r2330, %r2369;
	mad.lo.s32 	%r2334, %r2487, %r2368, %r2333;
	st.global.v2.u32 	[%rd86+64], {%r2332, %r2334};
	ld.global.v2.u32 	{%r2335, %r2336}, [%rd86+96];
	mul.lo.s32 	%r2337, %r2335, %r2369;
	mad.lo.s32 	%r2338, %r2488, %r2368, %r2337;
	mul.lo.s32 	%r2339, %r2336, %r2369;
	mad.lo.s32 	%r2340, %r2489, %r2368, %r2339;
	st.global.v2.u32 	[%rd86+96], {%r2338, %r2340};
	ld.global.v2.u32 	{%r2341, %r2342}, [%rd86+128];
	mul.lo.s32 	%r2343, %r2341, %r2369;
	mad.lo.s32 	%r2344, %r2490, %r2368, %r2343;
	mul.lo.s32 	%r2345, %r2342, %r2369;
	mad.lo.s32 	%r2346, %r2491, %r2368, %r2345;
	st.global.v2.u32 	[%rd86+128], {%r2344, %r2346};
	ld.global.v2.u32 	{%r2347, %r2348}, [%rd86+160];
	mul.lo.s32 	%r2349, %r2347, %r2369;
	mad.lo.s32 	%r2350, %r2492, %r2368, %r2349;
	mul.lo.s32 	%r2351, %r2348, %r2369;
	mad.lo.s32 	%r2352, %r2493, %r2368, %r2351;
	st.global.v2.u32 	[%rd86+160], {%r2350, %r2352};
	ld.global.v2.u32 	{%r2353, %r2354}, [%rd86+192];
	mul.lo.s32 	%r2355, %r2353, %r2369;
	mad.lo.s32 	%r2356, %r2494, %r2368, %r2355;
	mul.lo.s32 	%r2357, %r2354, %r2369;
	mad.lo.s32 	%r2358, %r2495, %r2368, %r2357;
	st.global.v2.u32 	[%rd86+192], {%r2356, %r2358};
	ld.global.v2.u32 	{%r2359, %r2360}, [%rd86+224];
	mul.lo.s32 	%r2361, %r2359, %r2369;
	mad.lo.s32 	%r2362, %r2496, %r2368, %r2361;
	mul.lo.s32 	%r2363, %r2360, %r2369;
	mad.lo.s32 	%r2364, %r2497, %r2368, %r2363;
	st.global.v2.u32 	[%rd86+224], {%r2362, %r2364};
	ret;

}


// ===== COMPILED SASS (sm_100) =====

	.target	sm_100

	.elftype	@"ET_EXEC"


//--------------------- .note.nv.tkinfo           --------------------------
	.section	.note.nv.tkinfo,"",@"SHT_NOTE"
	.sectionflags	@"SHF_NOTE_NV_TKINFO"
	.tkinfo
        /*0018*/ 	.word	0x00000002
        /*0030*/ 	.string	""
        /*0030*/ 	.string	"ptxas"
        /*0030*/ 	.string	"Cuda compilation tools, release 13.0, V13.0.88"
        /*0030*/ 	.string	"Build cuda_13.0.r13.0/compiler.36424714_0"
        /*0030*/ 	.string	"-arch sm_100 -m 64 "



//--------------------- .note.nv.cuinfo           --------------------------
	.section	.note.nv.cuinfo,"",@"SHT_NOTE"
	.sectionflags	@"SHF_NOTE_NV_CUINFO"
        /*0018*/ 	.short	0x0002
        /*001a*/ 	.short	0x0064
        /*001c*/ 	.short	0x0082
	.zero		2


//--------------------- .nv.info                  --------------------------
	.section	.nv.info,"",@"SHT_CUDA_INFO"
	.align	4


	//----- nvinfo : EIATTR_REGCOUNT
	.align		4
        /*0000*/ 	.byte	0x04, 0x2f
        /*0002*/ 	.short	(.L_1 - .L_0)
	.align		4
.L_0:
        /*0004*/ 	.word	index@(_Z16i8gemm256x128x64PKaS0_Piiiiii)
        /*0008*/ 	.word	0x000000ff


	//----- nvinfo : EIATTR_FRAME_SIZE
	.align		4
.L_1:
        /*000c*/ 	.byte	0x04, 0x11
        /*000e*/ 	.short	(.L_3 - .L_2)
	.align		4
.L_2:
        /*0010*/ 	.word	index@(_Z16i8gemm256x128x64PKaS0_Piiiiii)
        /*0014*/ 	.word	0x00000028


	//----- nvinfo : EIATTR_MIN_STACK_SIZE
	.align		4
.L_3:
        /*0018*/ 	.byte	0x04, 0x12
        /*001a*/ 	.short	(.L_5 - .L_4)
	.align		4
.L_4:
        /*001c*/ 	.word	index@(_Z16i8gemm256x128x64PKaS0_Piiiiii)
        /*0020*/ 	.word	0x00000028
.L_5:


//--------------------- .nv.compat                --------------------------
	.section	.nv.compat,"",@"SHT_CUDA_COMPAT_INFO"
	.align	4
        /*0000*/ 	.byte	0x02, 0x09, 0x00, 0x00, 0x02, 0x02, 0x01, 0x00, 0x02, 0x05, 0x05, 0x00, 0x03, 0x07, 0x01, 0x01
        /*0010*/ 	.byte	0x02, 0x03, 0x00, 0x00, 0x02, 0x06, 0x01, 0x00, 0x04, 0x0b, 0x08, 0x00, 0x01, 0x00, 0x00, 0x00
        /*0020*/ 	.byte	0x00, 0x00, 0x00, 0x00


//--------------------- .nv.info._Z16i8gemm256x128x64PKaS0_Piiiiii --------------------------
	.section	.nv.info._Z16i8gemm256x128x64PKaS0_Piiiiii,"",@"SHT_CUDA_INFO"
	.sectionflags	@""
	.align	4


	//----- nvinfo : EIATTR_CUDA_API_VERSION
	.align		4
        /*0000*/ 	.byte	0x04, 0x37
        /*0002*/ 	.short	(.L_7 - .L_6)
.L_6:
        /*0004*/ 	.word	0x00000082


	//----- nvinfo : EIATTR_KPARAM_INFO
	.align		4
.L_7:
        /*0008*/ 	.byte	0x04, 0x17
        /*000a*/ 	.short	(.L_9 - .L_8)
.L_8:
        /*000c*/ 	.word	0x00000000
        /*0010*/ 	.short	0x0007
        /*0012*/ 	.short	0x0028
        /*0014*/ 	.byte	0x00, 0xf0, 0x11, 0x00


	//----- nvinfo : EIATTR_KPARAM_INFO
	.align		4
.L_9:
        /*0018*/ 	.byte	0x04, 0x17
        /*001a*/ 	.short	(.L_11 - .L_10)
.L_10:
        /*001c*/ 	.word	0x00000000
        /*0020*/ 	.short	0x0006
        /*0022*/ 	.short	0x0024
        /*0024*/ 	.byte	0x00, 0xf0, 0x11, 0x00


	//----- nvinfo : EIATTR_KPARAM_INFO
	.align		4
.L_11:
        /*0028*/ 	.byte	0x04, 0x17
        /*002a*/ 	.short	(.L_13 - .L_12)
.L_12:
        /*002c*/ 	.word	0x00000000
        /*0030*/ 	.short	0x0005
        /*0032*/ 	.short	0x0020
        /*0034*/ 	.byte	0x00, 0xf0, 0x11, 0x00


	//----- nvinfo : EIATTR_KPARAM_INFO
	.align		4
.L_13:
        /*0038*/ 	.byte	0x04, 0x17
        /*003a*/ 	.short	(.L_15 - .L_14)
.L_14:
        /*003c*/ 	.word	0x00000000
        /*0040*/ 	.short	0x0004
        /*0042*/ 	.short	0x001c
        /*0044*/ 	.byte	0x00, 0xf0, 0x11, 0x00


	//----- nvinfo : EIATTR_KPARAM_INFO
	.align		4
.L_15:
        /*0048*/ 	.byte	0x04, 0x17
        /*004a*/ 	.short	(.L_17 - .L_16)
.L_16:
        /*004c*/ 	.word	0x00000000
        /*0050*/ 	.short	0x0003
        /*0052*/ 	.short	0x0018
        /*0054*/ 	.byte	0x00, 0xf0, 0x11, 0x00


	//----- nvinfo : EIATTR_KPARAM_INFO
	.align		4
.L_17:
        /*0058*/ 	.byte	0x04, 0x17
        /*005a*/ 	.short	(.L_19 - .L_18)
.L_18:
        /*005c*/ 	.word	0x00000000
        /*0060*/ 	.short	0x0002
        /*0062*/ 	.short	0x0010
        /*0064*/ 	.byte	0x00, 0xf5, 0x21, 0x00


	//----- nvinfo : EIATTR_KPARAM_INFO
	.align		4
.L_19:
        /*0068*/ 	.byte	0x04, 0x17
        /*006a*/ 	.short	(.L_21 - .L_20)
.L_20:
        /*006c*/ 	.word	0x00000000
        /*0070*/ 	.short	0x0001
        /*0072*/ 	.short	0x0008
        /*0074*/ 	.byte	0x00, 0xf5, 0x21, 0x00


	//----- nvinfo : EIATTR_KPARAM_INFO
	.align		4
.L_21:
        /*0078*/ 	.byte	0x04, 0x17
        /*007a*/ 	.short	(.L_23 - .L_22)
.L_22:
        /*007c*/ 	.word	0x00000000
        /*0080*/ 	.short	0x0000
        /*0082*/ 	.short	0x0000
        /*0084*/ 	.byte	0x00, 0xf5, 0x21, 0x00


	//----- nvinfo : EIATTR_SPARSE_MMA_MASK
	.align		4
.L_23:
        /*0088*/ 	.byte	0x03, 0x50
        /*008a*/ 	.short	0x0000


	//----- nvinfo : EIATTR_MAXREG_COUNT
	.align		4
        /*008c*/ 	.byte	0x03, 0x1b
        /*008e*/ 	.short	0x00ff


	//----- nvinfo : EIATTR_NUM_BARRIERS
	.align		4
        /*0090*/ 	.byte	0x02, 0x4c
        /*0092*/ 	.byte	0x01
	.zero		1


	//----- nvinfo : EIATTR_ANNOTATIONS
	.align		4
        /*0094*/ 	.byte	0x04, 0x55
        /*0096*/ 	.short	(.L_25 - .L_24)


	//   ....[0]....
.L_24:
        /*0098*/ 	.word	0x00000001
        /*009c*/ 	.byte	0xa0, 0x00, 0x00, 0x00, 0x01, 0x00, 0x00, 0x00, 0xe0, 0x00, 0x00, 0x00, 0x01, 0x00, 0x00, 0x00
        /* <DEDUP_REMOVED lines=11> */
        /*015c*/ 	.byte	0x80, 0x3d, 0x00, 0x00, 0x01, 0x00, 0x00, 0x00, 0x90, 0x3d, 0x00, 0x00


	//----- nvinfo : EIATTR_MERCURY_ISA_VERSION
	.align		4
.L_25:
        /*0168*/ 	.byte	0x03, 0x5f
        /*016a*/ 	.short	0x0101


	//----- nvinfo : EIATTR_VRC_CTA_INIT_COUNT
	.align		4
        /*016c*/ 	.byte	0x02, 0x4a
	.zero		1
	.zero		1


	//----- nvinfo : EIATTR_EXIT_INSTR_OFFSETS
	.align		4
        /*0170*/ 	.byte	0x04, 0x1c
        /*0172*/ 	.short	(.L_27 - .L_26)


	//   ....[0]....
.L_26:
        /*0174*/ 	.word	0x000057a0


	//----- nvinfo : EIATTR_CBANK_PARAM_SIZE
	.align		4
.L_27:
        /*0178*/ 	.byte	0x03, 0x19
        /*017a*/ 	.short	0x002c


	//----- nvinfo : EIATTR_PARAM_CBANK
	.align		4
        /*017c*/ 	.byte	0x04, 0x0a
        /*017e*/ 	.short	(.L_29 - .L_28)
	.align		4
.L_28:
        /*0180*/ 	.word	index@(.nv.constant0._Z16i8gemm256x128x64PKaS0_Piiiiii)
        /*0184*/ 	.short	0x0380
        /*0186*/ 	.short	0x002c


	//----- nvinfo : EIATTR_SW_WAR
	.align		4
.L_29:
        /*0188*/ 	.byte	0x04, 0x36
        /*018a*/ 	.short	(.L_31 - .L_30)
.L_30:
        /*018c*/ 	.word	0x00000008
.L_31:


//--------------------- .nv.callgraph             --------------------------
	.section	.nv.callgraph,"",@"SHT_CUDA_CALLGRAPH"
	.align	4
	.sectionentsize	8
	.align		4
        /*0000*/ 	.word	0x00000000
	.align		4
        /*0004*/ 	.word	0xffffffff
	.align		4
        /*0008*/ 	.word	0x00000000
	.align		4
        /*000c*/ 	.word	0xfffffffe
	.align		4
        /*0010*/ 	.word	0x00000000
	.align		4
        /*0014*/ 	.word	0xfffffffd
	.align		4
        /*0018*/ 	.word	0x00000000
	.align		4
        /*001c*/ 	.word	0xfffffffc


//--------------------- .text._Z16i8gemm256x128x64PKaS0_Piiiiii --------------------------
	.section	.text._Z16i8gemm256x128x64PKaS0_Piiiiii,"ax",@progbits
	.align	128
        .global         _Z16i8gemm256x128x64PKaS0_Piiiiii
        .type           _Z16i8gemm256x128x64PKaS0_Piiiiii,@function
        .size           _Z16i8gemm256x128x64PKaS0_Piiiiii,(.L_x_3 - _Z16i8gemm256x128x64PKaS0_Piiiiii)
        .other          _Z16i8gemm256x128x64PKaS0_Piiiiii,@"STO_CUDA_ENTRY STV_DEFAULT"
_Z16i8gemm256x128x64PKaS0_Piiiiii:
.text._Z16i8gemm256x128x64PKaS0_Piiiiii:
[----:B------:R-:W0:Y:S08]  /*0000*/  LDC R1, c[0x0][0x37c] ;  /* 0x0000df00ff017b82 */ /* 0x000e300000000800 */
[----:B------:R-:W1:Y:S01]  /*0010*/  LDC R252, c[0x0][0x3a0] ;  /* 0x0000e800fffc7b82 */ /* 0x000e620000000800 */
[----:B------:R-:W2:Y:S01]  /*0020*/  S2R R3, SR_CTAID.Y ;  /* 0x0000000000037919 */ /* 0x000ea20000002600 */
[----:B0-----:R-:W-:Y:S01]  /*0030*/  VIADD R1, R1, 0xffffffd8 ;  /* 0xffffffd801017836 */ /* 0x001fe20000000000 */
[----:B------:R-:W0:Y:S01]  /*0040*/  LDCU.64 UR8, c[0x0][0x358] ;  /* 0x00006b00ff0877ac */ /* 0x000e220008000a00 */
[----:B------:R-:W-:Y:S01]  /*0050*/  CS2R R20, SRZ ;  /* 0x0000000000147805 */ /* 0x000fe2000001ff00 */
[----:B------:R-:W3:Y:S01]  /*0060*/  S2R R14, SR_TID.X ;  /* 0x00000000000e7919 */ /* 0x000ee20000002100 */
[----:B------:R-:W-:-:S02]  /*0070*/  CS2R R164, SRZ ;  /* 0x0000000000a47805 */ /* 0x000fc4000001ff00 */
[----:B------:R-:W-:Y:S01]  /*0080*/  CS2R R168, SRZ ;  /* 0x0000000000a87805 */ /* 0x000fe2000001ff00 */
[----:B------:R-:W4:Y:S01]  /*0090*/  LDC R0, c[0x0][0x39c] ;  /* 0x0000e700ff007b82 */ /* 0x000f220000000800 */
[----:B------:R0:W-:Y:S01]  /*00a0*/  STL [R1+0x4], RZ ;  /* 0x000004ff01007387 */ /* 0x0001e20000100800 */
[----:B------:R-:W-:Y:S02]  /*00b0*/  CS2R R172, SRZ ;  /* 0x0000000000ac7805 */ /* 0x000fe4000001ff00 */
[----:B------:R-:W-:Y:S02]  /*00c0*/  CS2R R144, SRZ ;  /* 0x0000000000907805 */ /* 0x000fe4000001ff00 */
[----:B------:R-:W-:Y:S01]  /*00d0*/  CS2R R140, SRZ ;  /* 0x00000000008c7805 */ /* 0x000fe2000001ff00 */
[----:B------:R0:W-:Y:S01]  /*00e0*/  STL [R1], RZ ;  /* 0x000000ff01007387 */ /* 0x0001e20000100800 */
[----:B------:R-:W-:Y:S02]  /*00f0*/  CS2R R176, SRZ ;  /* 0x0000000000b07805 */ /* 0x000fe4000001ff00 */
[----:B------:R-:W-:Y:S01]  /*0100*/  CS2R R56, SRZ ;  /* 0x0000000000387805 */ /* 0x000fe2000001ff00 */
[----:B------:R-:W0:Y:S01]  /*0110*/  S2UR UR7, SR_CTAID.X ;  /* 0x00000000000779c3 */ /* 0x000e220000002500 */
[----:B------:R0:W-:Y:S01]  /*0120*/  STL [R1+0x14], RZ ;  /* 0x000014ff01007387 */ /* 0x0001e20000100800 */
[----:B------:R-:W-:-:S02]  /*0130*/  CS2R R184, SRZ ;  /* 0x0000000000b87805 */ /* 0x000fc4000001ff00 */
[----:B------:R-:W-:Y:S02]  /*0140*/  CS2R R188, SRZ ;  /* 0x0000000000bc7805 */ /* 0x000fe4000001ff00 */
[----:B------:R-:W-:Y:S01]  /*0150*/  CS2R R192, SRZ ;  /* 0x0000000000c07805 */ /* 0x000fe2000001ff00 */
[----:B------:R0:W-:Y:S01]  /*0160*/  STL [R1+0x10], RZ ;  /* 0x000010ff01007387 */ /* 0x0001e20000100800 */
[----:B------:R-:W-:Y:S02]  /*0170*/  CS2R R196, SRZ ;  /* 0x0000000000c47805 */ /* 0x000fe4000001ff00 */
[----:B------:R-:W-:Y:S02]  /*0180*/  CS2R R136, SRZ ;  /* 0x0000000000887805 */ /* 0x000fe4000001ff00 */
[----:B-1----:R-:W-:Y:S01]  /*0190*/  ISETP.GE.AND P0, PT, R252, 0x1, PT ;  /* 0x00000001fc00780c */ /* 0x002fe20003f06270 */
[----:B------:R1:W-:Y:S01]  /*01a0*/  STL [R1+0x8], RZ ;  /* 0x000008ff01007387 */ /* 0x0003e20000100800 */
[----:B------:R-:W-:-:S02]  /*01b0*/  CS2R R132, SRZ ;  /* 0x0000000000847805 */ /* 0x000fc4000001ff00 */
[----:B------:R-:W-:Y:S02]  /*01c0*/  CS2R R200, SRZ ;  /* 0x0000000000c87805 */ /* 0x000fe4000001ff00 */
[----:B------:R-:W-:Y:S01]  /*01d0*/  CS2R R36, SRZ ;  /* 0x0000000000247805 */ /* 0x000fe2000001ff00 */
[----:B------:R1:W-:Y:S01]  /*01e0*/  STL [R1+0xc], RZ ;  /* 0x00000cff01007387 */ /* 0x0003e20000100800 */
[----:B------:R-:W-:Y:S02]  /*01f0*/  CS2R R208, SRZ ;  /* 0x0000000000d07805 */ /* 0x000fe4000001ff00 */
[----:B------:R-:W-:Y:S02]  /*0200*/  CS2R R212, SRZ ;  /* 0x0000000000d47805 */ /* 0x000fe4000001ff00 */
[----:B------:R-:W-:Y:S01]  /*0210*/  CS2R R216, SRZ ;  /* 0x0000000000d87805 */ /* 0x000fe2000001ff00 */
[----:B--2---:R-:W-:Y:S01]  /*0220*/  IMAD.SHL.U32 R3, R3, 0x80, RZ ;  /* 0x0000008003037824 */ /* 0x004fe200078e00ff */
[----:B------:R-:W-:-:S02]  /*0230*/  CS2R R220, SRZ ;  /* 0x0000000000dc7805 */ /* 0x000fc4000001ff00 */
[----:B------:R-:W-:Y:S02]  /*0240*/  CS2R R128, SRZ ;  /* 0x0000000000807805 */ /* 0x000fe4000001ff00 */
[----:B------:R-:W-:Y:S02]  /*0250*/  CS2R R124, SRZ ;  /* 0x00000000007c7805 */ /* 0x000fe4000001ff00 */
[----:B---3--:R-:W-:Y:S02]  /*0260*/  SHF.L.U32 R2, R14, 0x1, RZ ;  /* 0x000000010e027819 */ /* 0x008fe400000006ff */
[----:B------:R-:W-:Y:S02]  /*0270*/  CS2R R204, SRZ ;  /* 0x0000000000cc7805 */ /* 0x000fe4000001ff00 */
[----:B------:R-:W-:Y:S02]  /*0280*/  CS2R R32, SRZ ;  /* 0x0000000000207805 */ /* 0x000fe4000001ff00 */
[----:B------:R-:W-:-:S02]  /*0290*/  CS2R R120, SRZ ;  /* 0x0000000000787805 */ /* 0x000fc4000001ff00 */
[----:B------:R-:W-:Y:S02]  /*02a0*/  CS2R R116, SRZ ;  /* 0x0000000000747805 */ /* 0x000fe4000001ff00 */
[----:B------:R-:W-:Y:S02]  /*02b0*/  CS2R R112, SRZ ;  /* 0x0000000000707805 */ /* 0x000fe4000001ff00 */
[----:B------:R-:W-:Y:S02]  /*02c0*/  CS2R R108, SRZ ;  /* 0x00000000006c7805 */ /* 0x000fe4000001ff00 */
        /* <DEDUP_REMOVED lines=33> */
[----:B------:R-:W-:Y:S01]  /*04e0*/  LOP3.LUT R2, R3, 0x6, R2, 0xf8, !PT ;  /* 0x0000000603027812 */ /* 0x000fe200078ef802 */
[----:B01--4-:R-:W-:Y:S06]  /*04f0*/  @!P0 BRA `(.L_x_0) ;  /* 0x0000003800048947 */ /* 0x013fec0003800000 */
[----:B------:R-:W0:Y:S01]  /*0500*/  S2UR UR6, SR_CgaCtaId ;  /* 0x00000000000679c3 */ /* 0x000e220000008800 */
[----:B------:R-:W1:Y:S01]  /*0510*/  LDCU.128 UR12, c[0x0][0x380] ;  /* 0x00007000ff0c77ac */ /* 0x000e620008000c00 */
[C---:B------:R-:W-:Y:S01]  /*0520*/  IMAD.SHL.U32 R6, R14.reuse, 0x4, RZ ;  /* 0x000000040e067824 */ /* 0x040fe200078e00ff */
[----:B------:R2:W-:Y:S01]  /*0530*/  STL [R1+0x4], RZ ;  /* 0x000004ff01007387 */ /* 0x0005e20000100800 */
[----:B------:R-:W-:Y:S01]  /*0540*/  SHF.R.U64 R11, R14, 0x4, RZ ;  /* 0x000000040e0b7819 */ /* 0x000fe200000012ff */
[----:B------:R-:W-:Y:S01]  /*0550*/  USHF.L.U32 UR4, UR7, 0x8, URZ ;  /* 0x0000000807047899 */ /* 0x000fe200080006ff */
[----:B------:R-:W-:Y:S01]  /*0560*/  IMAD.MOV.U32 R7, RZ, RZ, RZ ;  /* 0x000000ffff077224 */ /* 0x000fe200078e00ff */
[----:B------:R-:W-:Y:S01]  /*0570*/  LOP3.LUT R6, R6, 0x3c, RZ, 0xc0, !PT ;  /* 0x0000003c06067812 */ /* 0x000fe200078ec0ff */
[----:B------:R-:W-:Y:S01]  /*0580*/  IMAD R3, R3, R252, RZ ;  /* 0x000000fc03037224 */ /* 0x000fe200078e02ff */
[----:B------:R-:W-:-:S03]  /*0590*/  UMOV UR5, 0x400 ;  /* 0x0000040000057882 */ /* 0x000fc60000000000 */
[----:B------:R-:W-:-:S04]  /*05a0*/  IMAD.WIDE.U32 R6, R11, R252, R6 ;  /* 0x000000fc0b067225 */ /* 0x000fc800078e0006 */
[----:B------:R-:W-:Y:S01]  /*05b0*/  IMAD R11, R252, UR4, RZ ;  /* 0x00000004fc0b7c24 */ /* 0x000fe2000f8e02ff */
[----:B------:R-:W-:Y:S01]  /*05c0*/  UMOV UR4, URZ ;  /* 0x000000ff00047c82 */ /* 0x000fe20008000000 */
[C---:B-1----:R-:W-:Y:S02]  /*05d0*/  IADD3 R2, P0, P1, R6.reuse, UR14, R3 ;  /* 0x0000000e06027c10 */ /* 0x042fe4000f91e003 */
[----:B------:R-:W-:Y:S01]  /*05e0*/  IADD3 R10, PT, PT, R7, UR4, RZ ;  /* 0x00000004070a7c10 */ /* 0x000fe2000fffe0ff */
[----:B------:R-:W-:Y:S01]  /*05f0*/  UMOV UR4, URZ ;  /* 0x000000ff00047c82 */ /* 0x000fe20008000000 */
[----:B------:R-:W-:Y:S01]  /*0600*/  IADD3 R3, P2, P3, R6, UR12, R11 ;  /* 0x0000000c06037c10 */ /* 0x000fe2000fb5e00b */
[----:B0-----:R-:W-:Y:S01]  /*0610*/  ULEA UR5, UR6, UR5, 0x18 ;  /* 0x0000000506057291 */ /* 0x001fe2000f8ec0ff */
[C---:B------:R-:W-:Y:S02]  /*0620*/  IADD3.X R7, PT, PT, R10.reuse, UR15, RZ, P0, P1 ;  /* 0x0000000f0a077c10 */ /* 0x040fe400087e24ff */
[----:B------:R-:W-:-:S03]  /*0630*/  IADD3.X R6, PT, PT, R10, UR13, RZ, P2, P3 ;  /* 0x0000000d0a067c10 */ /* 0x000fc600097e64ff */
[----:B--2---:R-:W-:-:S07]  /*0640*/  LEA R10, R14, UR5, 0x2 ;  /* 0x000000050e0a7c11 */ /* 0x004fce000f8e10ff */
.L_x_1:
[----:B------:R-:W-:Y:S01]  /*0650*/  IMAD.MOV.U32 R182, RZ, RZ, R3 ;  /* 0x000000ffffb67224 */ /* 0x000fe200078e0003 */
[----:B------:R-:W2:Y:S01]  /*0660*/  LDL.LU.64 R232, [R1+0x10] ;  /* 0x0000100001e87983 */ /* 0x000ea20000300a00 */
[----:B------:R-:W-:Y:S02]  /*0670*/  IMAD.MOV.U32 R183, RZ, RZ, R6 ;  /* 0x000000ffffb77224 */ /* 0x000fe400078e0006 */
[----:B------:R-:W-:Y:S01]  /*0680*/  IMAD.WIDE.U32 R22, R252, 0x10, R182 ;  /* 0x00000010fc167825 */ /* 0x000fe200078e00b6 */
[----:B------:R-:W-:-:S03]  /*0690*/  MOV R178, R2 ;  /* 0x0000000200b27202 */ /* 0x000fc60000000f00 */
[----:B------:R-:W-:Y:S01]  /*06a0*/  IMAD.MOV.U32 R179, RZ, RZ, R7 ;  /* 0x000000ffffb37224 */ /* 0x000fe200078e0007 */
[----:B------:R-:W3:Y:S01]  /*06b0*/  LDG.E R18, desc[UR8][R22.64] ;  /* 0x0000000816127981 */ /* 0x000ee2000c1e1900 */
[----:B------:R-:W-:-:S05]  /*06c0*/  IMAD.WIDE.U32 R26, R252, 0x10, R22 ;  /* 0x00000010fc1a7825 */ /* 0x000fca00078e0016 */
[----:B------:R-:W4:Y:S01]  /*06d0*/  LDG.E R11, desc[UR8][R26.64] ;  /* 0x000000081a0b7981 */ /* 0x000f22000c1e1900 */
[----:B------:R-:W-:-:S05]  /*06e0*/  IMAD.WIDE.U32 R30, R252, 0x10, R26 ;  /* 0x00000010fc1e7825 */ /* 0x000fca00078e001a */
[----:B------:R-:W5:Y:S01]  /*06f0*/  LDG.E R15, desc[UR8][R30.64] ;  /* 0x000000081e0f7981 */ /* 0x000f62000c1e1900 */
[----:B------:R-:W-:-:S05]  /*0700*/  IMAD.WIDE.U32 R42, R252, 0x10, R30 ;  /* 0x00000010fc2a7825 */ /* 0x000fca00078e001e */
[----:B------:R-:W2:Y:S01]  /*0710*/  LDG.E R6, desc[UR8][R42.64] ;  /* 0x000000082a067981 */ /* 0x000ea2000c1e1900 */
[----:B------:R-:W-:-:S05]  /*0720*/  IMAD.WIDE.U32 R50, R252, 0x10, R42 ;  /* 0x00000010fc327825 */ /* 0x000fca00078e002a */
[----:B------:R-:W2:Y:S01]  /*0730*/  LDG.E R14, desc[UR8][R50.64] ;  /* 0x00000008320e7981 */ /* 0x000ea2000c1e1900 */
[----:B------:R-:W-:-:S05]  /*0740*/  IMAD.WIDE.U32 R34, R252, 0x10, R50 ;  /* 0x00000010fc227825 */ /* 0x000fca00078e0032 */
[----:B------:R0:W2:Y:S01]  /*0750*/  LDG.E R38, desc[UR8][R34.64] ;  /* 0x0000000822267981 */ /* 0x0000a2000c1e1900 */
[----:B------:R-:W-:-:S05]  /*0760*/  IMAD.WIDE.U32 R58, R252, 0x10, R34 ;  /* 0x00000010fc3a7825 */ /* 0x000fca00078e0022 */
[----:B------:R-:W2:Y:S01]  /*0770*/  LDG.E R10, desc[UR8][R58.64] ;  /* 0x000000083a0a7981 */ /* 0x000ea2000c1e1900 */
[----:B------:R-:W-:-:S04]  /*0780*/  IMAD.WIDE.U32 R54, R252, 0x10, R58 ;  /* 0x00000010fc367825 */ /* 0x000fc800078e003a */
[C---:B0-----:R-:W-:Y:S01]  /*0790*/  IMAD.WIDE.U32 R34, R252.reuse, 0x10, R178 ;  /* 0x00000010fc227825 */ /* 0x041fe200078e00b2 */
[----:B------:R0:W2:Y:S03]  /*07a0*/  LDG.E R19, desc[UR8][R54.64] ;  /* 0x0000000836137981 */ /* 0x0000a6000c1e1900 */
[C---:B------:R-:W-:Y:S01]  /*07b0*/  IMAD.WIDE.U32 R46, R252.reuse, 0x10, R54 ;  /* 0x00000010fc2e7825 */ /* 0x040fe200078e0036 */
[----:B------:R-:W2:Y:S04]  /*07c0*/  LDG.E R43, desc[UR8][R34.64] ;  /* 0x00000008222b7981 */ /* 0x000ea8000c1e1900 */
        /* <DEDUP_REMOVED lines=13> */
[----:B0-----:R-:W-:-:S04]  /*08a0*/  IMAD.WIDE.U32 R30, R252, 0x10, R26 ;  /* 0x00000010fc1e7825 */ /* 0x001fc800078e001a */
[C---:B------:R-:W-:Y:S01]  /*08b0*/  IMAD.WIDE.U32 R58, R252.reuse, 0x10, R62 ;  /* 0x00000010fc3a7825 */ /* 0x040fe200078e003e */
[----:B------:R-:W2:Y:S03]  /*08c0*/  LDG.E R51, desc[UR8][R30.64] ;  /* 0x000000081e337981 */ /* 0x000ea6000c1e1900 */
[C---:B------:R-:W-:Y:S01]  /*08d0*/  IMAD.WIDE.U32 R34, R252.reuse, 0x10, R30 ;  /* 0x00000010fc227825 */ /* 0x040fe200078e001e */
[----:B------:R0:W2:Y:S03]  /*08e0*/  LDG.E R46, desc[UR8][R58.64] ;  /* 0x000000083a2e7981 */ /* 0x0000a6000c1e1900 */
[C---:B------:R-:W-:Y:S01]  /*08f0*/  IMAD.WIDE.U32 R22, R252.reuse, 0x10, R58 ;  /* 0x00000010fc167825 */ /* 0x040fe200078e003a */
[----:B------:R1:W2:Y:S03]  /*0900*/  LDG.E R62, desc[UR8][R34.64] ;  /* 0x00000008223e7981 */ /* 0x0002a6000c1e1900 */
[C---:B------:R-:W-:Y:S01]  /*0910*/  IMAD.WIDE.U32 R54, R252.reuse, 0x10, R34 ;  /* 0x00000010fc367825 */ /* 0x040fe200078e0022 */
[----:B------:R-:W2:Y:S04]  /*0920*/  LDG.E R26, desc[UR8][R182.64] ;  /* 0x00000008b61a7981 */ /* 0x000ea8000c1e1900 */
[----:B------:R-:W2:Y:S01]  /*0930*/  LDG.E R22, desc[UR8][R22.64] ;  /* 0x0000000816167981 */ /* 0x000ea2000c1e1900 */
[----:B0-----:R-:W-:-:S03]  /*0940*/  IMAD.WIDE.U32 R58, R252, 0x10, R54 ;  /* 0x00000010fc3a7825 */ /* 0x001fc600078e0036 */
[----:B------:R-:W2:Y:S04]  /*0950*/  LDG.E R63, desc[UR8][R54.64] ;  /* 0x00000008363f7981 */ /* 0x000ea8000c1e1900 */
[----:B------:R0:W2:Y:S04]  /*0960*/  LDG.E R58, desc[UR8][R58.64] ;  /* 0x000000083a3a7981 */ /* 0x0000a8000c1e1900 */
[----:B------:R-:W2:Y:S01]  /*0970*/  LDG.E R23, desc[UR8][R178.64] ;  /* 0x00000008b2177981 */ /* 0x000ea2000c1e1900 */
[----:B------:R-:W1:Y:S02]  /*0980*/  S2R R66, SR_TID.X ;  /* 0x0000000000427919 */ /* 0x000e640000002100 */
[----:B-1----:R-:W-:Y:S01]  /*0990*/  LEA R67, R66, UR5, 0x2 ;  /* 0x0000000542437c11 */ /* 0x002fe2000f8e10ff */
[----:B------:R-:W-:Y:S01]  /*09a0*/  IMAD.MOV.U32 R31, RZ, RZ, RZ ;  /* 0x000000ffff1f7224 */ /* 0x000fe200078e00ff */
[----:B------:R-:W-:-:S02]  /*09b0*/  CS2R R70, SRZ ;  /* 0x0000000000467805 */ /* 0x000fc4000001ff00 */
[----:B------:R-:W-:Y:S02]  /*09c0*/  CS2R R102, SRZ ;  /* 0x0000000000667805 */ /* 0x000fe4000001ff00 */
[----:B------:R-:W-:Y:S02]  /*09d0*/  CS2R R106, SRZ ;  /* 0x00000000006a7805 */ /* 0x000fe4000001ff00 */
[----:B------:R-:W-:Y:S01]  /*09e0*/  CS2R R150, SRZ ;  /* 0x0000000000967805 */ /* 0x000fe2000001ff00 */
[----:B------:R-:W-:Y:S01]  /*09f0*/  IMAD.MOV.U32 R35, RZ, RZ, RZ ;  /* 0x000000ffff237224 */ /* 0x000fe200078e00ff */
[----:B------:R-:W-:Y:S02]  /*0a00*/  CS2R R234, SRZ ;  /* 0x0000000000ea7805 */ /* 0x000fe4000001ff00 */
[----:B0-----:R-:W-:Y:S02]  /*0a10*/  MOV R59, RZ ;  /* 0x000000ff003b7202 */ /* 0x001fe40000000f00 */
[----:B------:R-:W-:-:S02]  /*0a20*/  CS2R R126, SRZ ;  /* 0x00000000007e7805 */ /* 0x000fc4000001ff00 */
[----:B------:R-:W-:Y:S02]  /*0a30*/  CS2R R134, SRZ ;  /* 0x0000000000867805 */ /* 0x000fe4000001ff00 */
[----:B------:R-:W-:Y:S01]  /*0a40*/  CS2R R142, SRZ ;  /* 0x00000000008e7805 */ /* 0x000fe2000001ff00 */
[----:B---3--:R-:W-:Y:S04]  /*0a50*/  STS [R67+0x400], R18 ;  /* 0x0004001243007388 */ /* 0x008fe80000000800 */
[----:B----4-:R0:W-:Y:S04]  /*0a60*/  STS [R67+0x800], R11 ;  /* 0x0008000b43007388 */ /* 0x0101e80000000800 */
[----:B-----5:R-:W-:Y:S04]  /*0a70*/  STS [R67+0xc00], R15 ;  /* 0x000c000f43007388 */ /* 0x020fe80000000800 */
[----:B--2---:R-:W-:Y:S04]  /*0a80*/  STS [R67+0x1000], R6 ;  /* 0x0010000643007388 */ /* 0x004fe80000000800 */
[----:B------:R-:W-:Y:S04]  /*0a90*/  STS [R67+0x1400], R14 ;  /* 0x0014000e43007388 */ /* 0x000fe80000000800 */
[----:B------:R-:W-:Y:S04]  /*0aa0*/  STS [R67+0x1800], R38 ;  /* 0x0018002643007388 */ /* 0x000fe80000000800 */
[----:B------:R-:W-:Y:S04]  /*0ab0*/  STS [R67+0x1c00], R10 ;  /* 0x001c000a43007388 */ /* 0x000fe80000000800 */
[----:B------:R-:W-:Y:S04]  /*0ac0*/  STS [R67+0x2000], R19 ;  /* 0x0020001343007388 */ /* 0x000fe80000000800 */
[----:B------:R-:W-:Y:S04]  /*0ad0*/  STS [R67+0x2400], R39 ;  /* 0x0024002743007388 */ /* 0x000fe80000000800 */
[----:B------:R1:W-:Y:S04]  /*0ae0*/  STS [R67+0x2800], R3 ;  /* 0x0028000343007388 */ /* 0x0003e80000000800 */
[----:B------:R-:W-:Y:S04]  /*0af0*/  STS [R67+0x2c00], R42 ;  /* 0x002c002a43007388 */ /* 0x000fe80000000800 */
[----:B------:R-:W-:Y:S04]  /*0b00*/  STS [R67+0x3000], R50 ;  /* 0x0030003243007388 */ /* 0x000fe80000000800 */
[----:B------:R-:W-:Y:S01]  /*0b10*/  STS [R67+0x3400], R47 ;  /* 0x0034002f43007388 */ /* 0x000fe20000000800 */
[----:B0-----:R-:W-:-:S03]  /*0b20*/  LOP3.LUT R11, R66, 0x1f, RZ, 0xc0, !PT ;  /* 0x0000001f420b7812 */ /* 0x001fc600078ec0ff */
[----:B------:R-:W-:Y:S01]  /*0b30*/  STS [R67+0x3800], R46 ;  /* 0x0038002e43007388 */ /* 0x000fe20000000800 */
[----:B------:R-:W-:-:S03]  /*0b40*/  SHF.R.U64 R11, R11, 0x2, RZ ;  /* 0x000000020b0b7819 */ /* 0x000fc600000012ff */
[----:B------:R-:W-:Y:S04]  /*0b50*/  STS [R67+0x3c00], R22 ;  /* 0x003c001643007388 */ /* 0x000fe80000000800 */
[----:B------:R-:W-:Y:S04]  /*0b60*/  STS [R67+0x4400], R43 ;  /* 0x0044002b43007388 */ /* 0x000fe80000000800 */
[----:B------:R0:W-:Y:S04]  /*0b70*/  STS [R67+0x4800], R2 ;  /* 0x0048000243007388 */ /* 0x0001e80000000800 */
[----:B------:R-:W-:Y:S04]  /*0b80*/  STS [R67+0x4c00], R7 ;  /* 0x004c000743007388 */ /* 0x000fe80000000800 */
[----:B------:R-:W-:Y:S04]  /*0b90*/  STS [R67+0x5000], R51 ;  /* 0x0050003343007388 */ /* 0x000fe80000000800 */
[----:B------:R-:W-:Y:S04]  /*0ba0*/  STS [R67+0x5400], R62 ;  /* 0x0054003e43007388 */ /* 0x000fe80000000800 */
[----:B------:R-:W-:Y:S04]  /*0bb0*/  STS [R67+0x5800], R63 ;  /* 0x0058003f43007388 */ /* 0x000fe80000000800 */
[----:B------:R-:W-:Y:S04]  /*0bc0*/  STS [R67+0x5c00], R58 ;  /* 0x005c003a43007388 */ /* 0x000fe80000000800 */
[----:B------:R-:W-:Y:S04]  /*0bd0*/  STS [R67], R26 ;  /* 0x0000001a43007388 */ /* 0x000fe80000000800 */
[----:B------:R-:W-:Y:S01]  /*0be0*/  STS [R67+0x4000], R23 ;  /* 0x0040001743007388 */ /* 0x000fe20000000800 */
[C---:B-1----:R-:W-:Y:S01]  /*0bf0*/  IMAD.SHL.U32 R3, R66.reuse, 0x4, RZ ;  /* 0x0000000442037824 */ /* 0x042fe200078e00ff */
[----:B------:R-:W-:Y:S01]  /*0c00*/  LOP3.LUT R6, R11, 0x3c0, R66, 0xf8, !PT ;  /* 0x000003c00b067812 */ /* 0x000fe200078ef842 */
[----:B------:R-:W-:-:S03]  /*0c10*/  IMAD.SHL.U32 R66, R66, 0x80, RZ ;  /* 0x0000008042427824 */ /* 0x000fc600078e00ff */
[----:B------:R-:W-:Y:S02]  /*0c20*/  LOP3.LUT R10, R3, 0xc, RZ, 0xc0, !PT ;  /* 0x0000000c030a7812 */ /* 0x000fe400078ec0ff */
[----:B------:R-:W-:Y:S02]  /*0c30*/  SHF.L.U32 R3, R6, 0x6, RZ ;  /* 0x0000000606037819 */ /* 0x000fe400000006ff */
[----:B0-----:R-:W-:Y:S02]  /*0c40*/  LOP3.LUT R2, R66, 0x1000, RZ, 0xc0, !PT ;  /* 0x0000100042027812 */ /* 0x001fe400078ec0ff */
[----:B------:R-:W-:Y:S01]  /*0c50*/  IADD3 R202, PT, PT, R3, UR5, R10 ;  /* 0x0000000503ca7c10 */ /* 0x000fe2000fffe00a */
[----:B------:R-:W-:Y:S01]  /*0c60*/  BAR.SYNC.DEFER_BLOCKING 0x0 ;  /* 0x0000000000007b1d */ /* 0x000fe20000010000 */
[----:B------:R-:W-:-:S05]  /*0c70*/  IMAD.SHL.U32 R3, R11, 0x40, RZ ;  /* 0x000000400b037824 */ /* 0x000fca00078e00ff */
[----:B------:R-:W-:-:S05]  /*0c80*/  IADD3 R10, PT, PT, R10, R2, R3 ;  /* 0x000000020a0a7210 */ /* 0x000fca0007ffe003 */
[----:B------:R-:W-:Y:S04]  /*0c90*/  LDS R7, [R10+UR5+0x4200] ;  /* 0x004200050a077984 */ /* 0x000fe80008000800 */
[----:B------:R-:W0:Y:S04]  /*0ca0*/  LDS R30, [R202+0x400] ;  /* 0x00040000ca1e7984 */ /* 0x000e280000000800 */
[----:B------:R-:W1:Y:S04]  /*0cb0*/  LDS R38, [R202+0x600] ;  /* 0x00060000ca267984 */ /* 0x000e680000000800 */
[----:B------:R-:W2:Y:S01]  /*0cc0*/  LDS R6, [R10+UR5+0x4400] ;  /* 0x004400050a067984 */ /* 0x000ea20008000800 */
[----:B------:R-:W-:-:S03]  /*0cd0*/  IMAD.MOV.U32 R39, RZ, RZ, RZ ;  /* 0x000000ffff277224 */ /* 0x000fc600078e00ff */
[----:B------:R-:W3:Y:S04]  /*0ce0*/  LDS R66, [R202] ;  /* 0x00000000ca427984 */ /* 0x000ee80000000800 */
[----:B------:R-:W4:Y:S04]  /*0cf0*/  LDS R34, [R202+0x200] ;  /* 0x00020000ca227984 */ /* 0x000f280000000800 */
[----:B------:R-:W5:Y:S04]  /*0d00*/  LDS R58, [R202+0x800] ;  /* 0x00080000ca3a7984 */ /* 0x000f680000000800 */
[----:B------:R-:W5:Y:S01]  /*0d10*/  LDS R2, [R202+0xa00] ;  /* 0x000a0000ca027984 */ /* 0x000f620000000800 */
[-C--:B0-----:R-:W-:Y:S08]  /*0d20*/  IMMA.16816.S8.S8 R68, R30.ROW, R7.reuse.COL, R68 ;  /* 0x000000071e447237 */ /* 0x081ff00000405444 */
[C---:B-1----:R-:W-:Y:S08]  /*0d30*/  IMMA.16816.S8.S8 R100, R38.reuse.ROW, R7.COL, R100 ;  /* 0x0000000726647237 */ /* 0x042ff00000405464 */
[----:B--2---:R-:W-:Y:S03]  /*0d40*/  IMMA.16816.S8.S8 R104, R38.ROW, R6.COL, R104 ;  /* 0x0000000626687237 */ /* 0x004fe60000405468 */
[----:B------:R-:W-:Y:S08]  /*0d50*/  LDS R70, [R202+0xe00] ;  /* 0x000e0000ca467984 */ /* 0x000ff00000000800 */
[----:B------:R-:W0:Y:S06]  /*0d60*/  LDS R102, [R202+0xc00] ;  /* 0x000c0000ca667984 */ /* 0x000e2c0000000800 */
[----:B------:R-:W-:-:S05]  /*0d70*/  IMAD.MOV.U32 R107, RZ, RZ, R10 ;  /* 0x000000ffff6b7224 */ /* 0x000fca00078e000a */
[----:B------:R-:W1:Y:S01]  /*0d80*/  LDS R10, [R107+UR5+0x4600] ;  /* 0x004600056b0a7984 */ /* 0x000e620008000800 */
[----:B------:R-:W-:Y:S01]  /*0d90*/  MOV R67, RZ ;  /* 0x000000ff00437202 */ /* 0x000fe20000000f00 */
[----:B------:R-:W-:Y:S01]  /*0da0*/  IMAD.MOV.U32 R3, RZ, RZ, RZ ;  /* 0x000000ffff037224 */ /* 0x000fe200078e00ff */
[----:B------:R-:W-:Y:S01]  /*0db0*/  MOV R71, RZ ;  /* 0x000000ff00477202 */ /* 0x000fe20000000f00 */
[----:B------:R-:W-:Y:S01]  /*0dc0*/  IMAD.MOV.U32 R103, RZ, RZ, RZ ;  /* 0x000000ffff677224 */ /* 0x000fe200078e00ff */
[----:B------:R-:W-:Y:S02]  /*0dd0*/  CS2R R154, SRZ ;  /* 0x00000000009a7805 */ /* 0x000fe4000001ff00 */
[----:B------:R-:W-:Y:S02]  /*0de0*/  CS2R R158, SRZ ;  /* 0x00000000009e7805 */ /* 0x000fe4000001ff00 */
[----:B------:R-:W-:Y:S02]  /*0df0*/  CS2R R42, SRZ ;  /* 0x00000000002a7805 */ /* 0x000fe4000001ff00 */
[----:B------:R-:W-:-:S02]  /*0e00*/  CS2R R74, SRZ ;  /* 0x00000000004a7805 */ /* 0x000fc4000001ff00 */
[----:B------:R-:W-:Y:S02]  /*0e10*/  CS2R R130, SRZ ;  /* 0x0000000000827805 */ /* 0x000fe4000001ff00 */
[----:B------:R-:W-:Y:S02]  /*0e20*/  CS2R R138, SRZ ;  /* 0x00000000008a7805 */ /* 0x000fe4000001ff00 */
[----:B------:R-:W-:Y:S02]  /*0e30*/  CS2R R146, SRZ ;  /* 0x0000000000927805 */ /* 0x000fe4000001ff00 */
[----:B------:R-:W-:Y:S01]  /*0e40*/  CS2R R162, SRZ ;  /* 0x0000000000a27805 */ /* 0x000fe2000001ff00 */
[-C--:B---3--:R-:W-:Y:S01]  /*0e50*/  IMMA.16816.S8.S8 R148, R66.ROW, R7.reuse.COL, R148 ;  /* 0x0000000742947237 */ /* 0x088fe20000405494 */
[----:B------:R-:W2:Y:S07]  /*0e60*/  LDS R14, [R107+UR5+0x4800] ;  /* 0x004800056b0e7984 */ /* 0x000eae0008000800 */
[-C--:B----4-:R-:W-:Y:S08]  /*0e70*/  IMMA.16816.S8.S8 R232, R34.ROW, R7.reuse.COL, R232 ;  /* 0x0000000722e87237 */ /* 0x090ff000004054e8 */
[-C--:B-----5:R-:W-:Y:S08]  /*0e80*/  IMMA.16816.S8.S8 R124, R58.ROW, R7.reuse.COL, R124 ;  /* 0x000000073a7c7237 */ /* 0x0a0ff0000040547c */
[-C--:B------:R-:W-:Y:S08]  /*0e90*/  IMMA.16816.S8.S8 R132, R2.ROW, R7.reuse.COL, R132 ;  /* 0x0000000702847237 */ /* 0x080ff00000405484 */
[-C--:B0-----:R-:W-:Y:S08]  /*0ea0*/  IMMA.16816.S8.S8 R140, R102.ROW, R7.reuse.COL, R140 ;  /* 0x00000007668c7237 */ /* 0x081ff0000040548c */
[----:B------:R-:W-:Y:S08]  /*0eb0*/  IMMA.16816.S8.S8 R152, R70.ROW, R7.COL, R152 ;  /* 0x0000000746987237 */ /* 0x000ff00000405498 */
[-C--:B------:R-:W-:Y:S08]  /*0ec0*/  IMMA.16816.S8.S8 R156, R66.ROW, R6.reuse.COL, R156 ;  /* 0x00000006429c7237 */ /* 0x080ff0000040549c */
[-C--:B------:R-:W-:Y:S08]  /*0ed0*/  IMMA.16816.S8.S8 R40, R34.ROW, R6.reuse.COL, R40 ;  /* 0x0000000622287237 */ /* 0x080ff00000405428 */
[-C--:B------:R-:W-:Y:S08]  /*0ee0*/  IMMA.16816.S8.S8 R72, R30.ROW, R6.reuse.COL, R72 ;  /* 0x000000061e487237 */ /* 0x080ff00000405448 */
[-C--:B------:R-:W-:Y:S08]  /*0ef0*/  IMMA.16816.S8.S8 R128, R58.ROW, R6.reuse.COL, R128 ;  /* 0x000000063a807237 */ /* 0x080ff00000405480 */
[-C--:B------:R-:W-:Y:S08]  /*0f00*/  IMMA.16816.S8.S8 R136, R2.ROW, R6.reuse.COL, R136 ;  /* 0x0000000602887237 */ /* 0x080ff00000405488 */
[-C--:B------:R-:W-:Y:S08]  /*0f10*/  IMMA.16816.S8.S8 R144, R102.ROW, R6.reuse.COL, R144 ;  /* 0x0000000666907237 */ /* 0x080ff00000405490 */
[----:B------:R-:W-:Y:S01]  /*0f20*/  IMMA.16816.S8.S8 R160, R70.ROW, R6.COL, R160 ;  /* 0x0000000646a07237 */ /* 0x000fe200004054a0 */
[----:B------:R-:W-:-:S07]  /*0f30*/  CS2R R6, SRZ ;  /* 0x0000000000067805 */ /* 0x000fce000001ff00 */
[----:B-1----:R-:W-:Y:S01]  /*0f40*/  IMMA.16816.S8.S8 R4, R70.ROW, R10.COL, R4 ;  /* 0x0000000a46047237 */ /* 0x002fe20000405404 */
[----:B------:R-:W-:Y:S02]  /*0f50*/  CS2R R230, SRZ ;  /* 0x0000000000e67805 */ /* 0x000fe4000001ff00 */
[----:B------:R-:W-:-:S15]  /*0f60*/  CS2R R46, SRZ ;  /* 0x00000000002e7805 */ /* 0x000fde000001ff00 */
[----:B------:R-:W-:-:S01]  /*0f70*/  NOP ;  /* 0x0000000000007918 */ /* 0x000fc20000000000 */
[----:B------:R-:W0:Y:S04]  /*0f80*/  LDS R7, [R107+UR5+0x4a00] ;  /* 0x004a00056b077984 */ /* 0x000e280008000800 */
[----:B------:R-:W1:Y:S01]  /*0f90*/  LDS R6, [R107+UR5+0x4c00] ;  /* 0x004c00056b067984 */ /* 0x000e620008000800 */
[----:B------:R-:W-:Y:S02]  /*0fa0*/  CS2R R78, SRZ ;  /* 0x00000000004e7805 */ /* 0x000fe4000001ff00 */
[----:B------:R-:W-:Y:S02]  /*0fb0*/  CS2R R110, SRZ ;  /* 0x00000000006e7805 */ /* 0x000fe4000001ff00 */
[----:B------:R-:W-:Y:S02]  /*0fc0*/  CS2R R222, SRZ ;  /* 0x0000000000de7805 */ /* 0x000fe4000001ff00 */
[----:B------:R-:W-:-:S02]  /*0fd0*/  CS2R R198, SRZ ;  /* 0x0000000000c67805 */ /* 0x000fc4000001ff00 */
[----:B------:R-:W-:Y:S01]  /*0fe0*/  CS2R R174, SRZ ;  /* 0x0000000000ae7805 */ /* 0x000fe2000001ff00 */
[----:B------:R-:W-:Y:S01]  /*0ff0*/  IMAD.MOV.U32 R27, RZ, RZ, R233 ;  /* 0x000000ffff1b7224 */ /* 0x000fe200078e00e9 */
[----:B------:R-:W-:Y:S01]  /*1000*/  MOV R26, R232 ;  /* 0x000000e8001a7202 */ /* 0x000fe20000000f00 */
[----:B------:R-:W-:Y:S01]  /*1010*/  IMMA.16816.S8.S8 R44, R34.ROW, R10.COL, R44 ;  /* 0x0000000a222c7237 */ /* 0x000fe2000040542c */
[----:B------:R-:W-:Y:S02]  /*1020*/  CS2R R250, SRZ ;  /* 0x0000000000fa7805 */ /* 0x000fe4000001ff00 */
[----:B------:R-:W-:Y:S02]  /*1030*/  CS2R R50, SRZ ;  /* 0x0000000000327805 */ /* 0x000fe4000001ff00 */
[----:B------:R-:W-:Y:S02]  /*1040*/  CS2R R82, SRZ ;  /* 0x0000000000527805 */ /* 0x000fe4000001ff00 */
[----:B------:R-:W-:-:S02]  /*1050*/  CS2R R114, SRZ ;  /* 0x0000000000727805 */ /* 0x000fc4000001ff00 */
[----:B------:R-:W-:Y:S02]  /*1060*/  CS2R R218, SRZ ;  /* 0x0000000000da7805 */ /* 0x000fe4000001ff00 */
[----:B------:R-:W-:Y:S02]  /*1070*/  CS2R R194, SRZ ;  /* 0x0000000000c27805 */ /* 0x000fe4000001ff00 */
[----:B------:R-:W-:Y:S01]  /*1080*/  CS2R R170, SRZ ;  /* 0x0000000000aa7805 */ /* 0x000fe2000001ff00 */
[-C--:B------:R-:W-:Y:S08]  /*1090*/  IMMA.16816.S8.S8 R232, R66.ROW, R10.reuse.COL, R228 ;  /* 0x0000000a42e87237 */ /* 0x080ff000004054e4 */
[-C--:B------:R-:W-:Y:S08]  /*10a0*/  IMMA.16816.S8.S8 R76, R30.ROW, R10.reuse.COL, R76 ;  /* 0x0000000a1e4c7237 */ /* 0x080ff0000040544c */
[-C--:B------:R-:W-:Y:S08]  /*10b0*/  IMMA.16816.S8.S8 R108, R38.ROW, R10.reuse.COL, R108 ;  /* 0x0000000a266c7237 */ /* 0x080ff0000040546c */
[-C--:B------:R-:W-:Y:S08]  /*10c0*/  IMMA.16816.S8.S8 R220, R58.ROW, R10.reuse.COL, R220 ;  /* 0x0000000a3adc7237 */ /* 0x080ff000004054dc */
[-C--:B------:R-:W-:Y:S08]  /*10d0*/  IMMA.16816.S8.S8 R196, R2.ROW, R10.reuse.COL, R196 ;  /* 0x0000000a02c47237 */ /* 0x080ff000004054c4 */
[----:B------:R-:W-:Y:S01]  /*10e0*/  IMMA.16816.S8.S8 R172, R102.ROW, R10.COL, R172 ;  /* 0x0000000a66ac7237 */ /* 0x000fe200004054ac */
[----:B------:R-:W-:-:S02]  /*10f0*/  CS2R R10, SRZ ;  /* 0x00000000000a7805 */ /* 0x000fc4000001ff00 */
[----:B------:R-:W-:Y:S02]  /*1100*/  CS2R R246, SRZ ;  /* 0x0000000000f67805 */ /* 0x000fe4000001ff00 */
[----:B------:R-:W-:Y:S02]  /*1110*/  CS2R R54, SRZ ;  /* 0x0000000000367805 */ /* 0x000fe4000001ff00 */
[----:B------:R-:W-:Y:S02]  /*1120*/  CS2R R86, SRZ ;  /* 0x0000000000567805 */ /* 0x000fe4000001ff00 */
[----:B------:R-:W-:Y:S02]  /*1130*/  CS2R R118, SRZ ;  /* 0x0000000000767805 */ /* 0x000fe4000001ff00 */
[----:B------:R-:W-:Y:S02]  /*1140*/  CS2R R214, SRZ ;  /* 0x0000000000d67805 */ /* 0x000fe4000001ff00 */
[----:B------:R-:W-:Y:S01]  /*1150*/  CS2R R190, SRZ ;  /* 0x0000000000be7805 */ /* 0x000fe2000001ff00 */
[----:B--2---:R-:W-:Y:S01]  /*1160*/  IMMA.16816.S8.S8 R248, R66.ROW, R14.COL, R248 ;  /* 0x0000000e42f87237 */ /* 0x004fe200004054f8 */
[----:B------:R-:W-:-:S07]  /*1170*/  CS2R R166, SRZ ;  /* 0x0000000000a67805 */ /* 0x000fce000001ff00 */
[-C--:B------:R-:W-:Y:S08]  /*1180*/  IMMA.16816.S8.S8 R48, R34.ROW, R14.reuse.COL, R48 ;  /* 0x0000000e22307237 */ /* 0x080ff00000405430 */
        /* <DEDUP_REMOVED lines=11> */
[----:B------:R-:W-:Y:S01]  /*1240*/  CS2R R122, SRZ ;  /* 0x00000000007a7805 */ /* 0x000fe2000001ff00 */
[----:B0-----:R-:W-:Y:S01]  /*1250*/  IMMA.16816.S8.S8 R244, R66.ROW, R7.COL, R244 ;  /* 0x0000000742f47237 */ /* 0x001fe200004054f4 */
[----:B------:R-:W-:-:S02]  /*1260*/  CS2R R210, SRZ ;  /* 0x0000000000d27805 */ /* 0x000fc4000001ff00 */
[----:B------:R-:W-:Y:S02]  /*1270*/  CS2R R186, SRZ ;  /* 0x0000000000ba7805 */ /* 0x000fe4000001ff00 */
[----:B------:R-:W-:-:S03]  /*1280*/  CS2R R98, SRZ ;  /* 0x0000000000627805 */ /* 0x000fc6000001ff00 */
[-C--:B------:R-:W-:Y:S08]  /*1290*/  IMMA.16816.S8.S8 R52, R34.ROW, R7.reuse.COL, R52 ;  /* 0x0000000722347237 */ /* 0x080ff00000405434 */
[-C--:B------:R-:W-:Y:S08]  /*12a0*/  IMMA.16816.S8.S8 R84, R30.ROW, R7.reuse.COL, R84 ;  /* 0x000000071e547237 */ /* 0x080ff00000405454 */
[-C--:B------:R-:W-:Y:S08]  /*12b0*/  IMMA.16816.S8.S8 R116, R38.ROW, R7.reuse.COL, R116 ;  /* 0x0000000726747237 */ /* 0x080ff00000405474 */
[-C--:B------:R-:W-:Y:S08]  /*12c0*/  IMMA.16816.S8.S8 R212, R58.ROW, R7.reuse.COL, R212 ;  /* 0x000000073ad47237 */ /* 0x080ff000004054d4 */
[-C--:B------:R-:W-:Y:S08]  /*12d0*/  IMMA.16816.S8.S8 R188, R2.ROW, R7.reuse.COL, R188 ;  /* 0x0000000702bc7237 */ /* 0x080ff000004054bc */
[-C--:B------:R-:W-:Y:S08]  /*12e0*/  IMMA.16816.S8.S8 R164, R102.ROW, R7.reuse.COL, R164 ;  /* 0x0000000766a47237 */ /* 0x080ff000004054a4 */
[----:B------:R-:W-:Y:S01]  /*12f0*/  IMMA.16816.S8.S8 R12, R70.ROW, R7.COL, R12 ;  /* 0x00000007460c7237 */ /* 0x000fe2000040540c */
[----:B------:R-:W0:Y:S07]  /*1300*/  LDS R7, [R107+UR5+0x4000] ;  /* 0x004000056b077984 */ /* 0x000e2e0008000800 */
[-C--:B-1----:R-:W-:Y:S08]  /*1310*/  IMMA.16816.S8.S8 R228, R34.ROW, R6.reuse.COL, R16 ;  /* 0x0000000622e47237 */ /* 0x082ff00000405410 */
[-C--:B------:R-:W-:Y:S08]  /*1320*/  IMMA.16816.S8.S8 R16, R102.ROW, R6.reuse.COL, R20 ;  /* 0x0000000666107237 */ /* 0x080ff00000405414 */
[-C--:B------:R-:W-:Y:S08]  /*1330*/  IMMA.16816.S8.S8 R240, R66.ROW, R6.reuse.COL, R240 ;  /* 0x0000000642f07237 */ /* 0x080ff000004054f0 */
[-C--:B------:R-:W-:Y:S08]  /*1340*/  IMMA.16816.S8.S8 R88, R30.ROW, R6.reuse.COL, R88 ;  /* 0x000000061e587237 */ /* 0x080ff00000405458 */
[-C--:B------:R-:W-:Y:S08]  /*1350*/  IMMA.16816.S8.S8 R120, R38.ROW, R6.reuse.COL, R120 ;  /* 0x0000000626787237 */ /* 0x080ff00000405478 */
[-C--:B------:R-:W-:Y:S08]  /*1360*/  IMMA.16816.S8.S8 R208, R58.ROW, R6.reuse.COL, R208 ;  /* 0x000000063ad07237 */ /* 0x080ff000004054d0 */
[-C--:B------:R-:W-:Y:S08]  /*1370*/  IMMA.16816.S8.S8 R184, R2.ROW, R6.reuse.COL, R184 ;  /* 0x0000000602b87237 */ /* 0x080ff000004054b8 */
[----:B------:R-:W-:Y:S01]  /*1380*/  IMMA.16816.S8.S8 R20, R70.ROW, R6.COL, R96 ;  /* 0x0000000646147237 */ /* 0x000fe20000405460 */
[----:B------:R-:W1:Y:S01]  /*1390*/  LDS R6, [R107+UR5+0x4e00] ;  /* 0x004e00056b067984 */ /* 0x000e620008000800 */
[----:B------:R-:W-:Y:S01]  /*13a0*/  CS2R R94, SRZ ;  /* 0x00000000005e7805 */ /* 0x000fe2000001ff00 */
[----:B------:R-:W-:-:S02]  /*13b0*/  IMAD.MOV.U32 R14, RZ, RZ, R229 ;  /* 0x000000ffff0e7224 */ /* 0x000fc400078e00e5 */
[----:B------:R-:W-:Y:S01]  /*13c0*/  IMAD.MOV.U32 R11, RZ, RZ, R228 ;  /* 0x000000ffff0b7224 */ /* 0x000fe200078e00e4 */
[----:B------:R2:W-:Y:S03]  /*13d0*/  STL.64 [R1+0x20], R208 ;  /* 0x000020d001007387 */ /* 0x0005e60000100a00 */
[----:B0-----:R-:W-:Y:S01]  /*13e0*/  IMMA.16816.S8.S8 R228, R30.ROW, R7.COL, R92 ;  /* 0x000000071ee47237 */ /* 0x001fe2000040545c */
[----:B------:R-:W-:Y:S01]  /*13f0*/  MOV R92, R30 ;  /* 0x0000001e005c7202 */ /* 0x000fe20000000f00 */
[----:B------:R-:W-:Y:S02]  /*1400*/  IMAD.MOV.U32 R93, RZ, RZ, RZ ;  /* 0x000000ffff5d7224 */ /* 0x000fe400078e00ff */
[----:B------:R-:W-:Y:S01]  /*1410*/  IMAD.MOV.U32 R30, RZ, RZ, RZ ;  /* 0x000000ffff1e7224 */ /* 0x000fe200078e00ff */
[----:B--2---:R-:W2:Y:S06]  /*1420*/  LDL.LU.64 R208, [R1+0x8] ;  /* 0x0000080001d07983 */ /* 0x004eac0000300a00 */
[----:B-1----:R-:W-:Y:S01]  /*1430*/  IMMA.16816.S8.S8 R92, R92.ROW, R6.COL, R28 ;  /* 0x000000065c5c7237 */ /* 0x002fe2000040541c */
[----:B------:R-:W3:Y:S01]  /*1440*/  LDL.LU.64 R28, [R1] ;  /* 0x00000000011c7983 */ /* 0x000ee20000300a00 */
[----:B------:R-:W-:Y:S01]  /*1450*/  IMAD.MOV.U32 R126, RZ, RZ, R182 ;  /* 0x000000ffff7e7224 */ /* 0x000fe200078e00b6 */
[----:B------:R-:W-:Y:S01]  /*1460*/  CS2R R238, SRZ ;  /* 0x0000000000ee7805 */ /* 0x000fe2000001ff00 */
[----:B------:R-:W-:Y:S01]  /*1470*/  IMAD.MOV.U32 R127, RZ, RZ, R183 ;  /* 0x000000ffff7f7224 */ /* 0x000fe200078e00b7 */
[----:B------:R-:W-:-:S02]  /*1480*/  CS2R R182, SRZ ;  /* 0x0000000000b67805 */ /* 0x000fc4000001ff00 */
[----:B------:R-:W-:-:S03]  /*1490*/  CS2R R62, SRZ ;  /* 0x00000000003e7805 */ /* 0x000fc6000001ff00 */
[----:B------:R-:W-:Y:S01]  /*14a0*/  IMMA.16816.S8.S8 R236, R66.ROW, R7.COL, R236 ;  /* 0x0000000742ec7237 */ /* 0x000fe200004054ec */
[----:B------:R-:W-:-:S07]  /*14b0*/  IMAD.MOV.U32 R43, RZ, RZ, R233 ;  /* 0x000000ffff2b7224 */ /* 0x000fce00078e00e9 */
[----:B------:R-:W-:Y:S01]  /*14c0*/  IMMA.16816.S8.S8 R180, R66.ROW, R6.COL, R180 ;  /* 0x0000000642b47237 */ /* 0x000fe200004054b4 */
[----:B------:R-:W-:Y:S01]  /*14d0*/  IMAD.MOV.U32 R66, RZ, RZ, RZ ;  /* 0x000000ffff427224 */ /* 0x000fe200078e00ff */
[----:B------:R-:W-:Y:S02]  /*14e0*/  MOV R42, R232 ;  /* 0x000000e8002a7202 */ /* 0x000fe40000000f00 */
[----:B------:R-:W-:Y:S02]  /*14f0*/  CS2R R226, SRZ ;  /* 0x0000000000e27805 */ /* 0x000fe4000001ff00 */
[----:B------:R-:W-:Y:S02]  /*1500*/  CS2R R206, SRZ ;  /* 0x0000000000ce7805 */ /* 0x000fe4000001ff00 */
[C---:B------:R-:W-:Y:S08]  /*1510*/  IMMA.16816.S8.S8 R232, R34.reuse.ROW, R7.COL, R60 ;  /* 0x0000000722e87237 */ /* 0x040ff0000040543c */
[----:B------:R-:W-:Y:S01]  /*1520*/  IMMA.16816.S8.S8 R96, R34.ROW, R6.COL, R64 ;  /* 0x0000000622607237 */ /* 0x000fe20000405440 */
[----:B------:R-:W-:-:S07]  /*1530*/  IMAD.MOV.U32 R34, RZ, RZ, RZ ;  /* 0x000000ffff227224 */ /* 0x000fce00078e00ff */
[C---:B------:R-:W-:Y:S08]  /*1540*/  IMMA.16816.S8.S8 R224, R38.reuse.ROW, R7.COL, R224 ;  /* 0x0000000726e07237 */ /* 0x040ff000004054e0 */
[----:B------:R-:W-:Y:S01]  /*1550*/  IMMA.16816.S8.S8 R64, R38.ROW, R6.COL, R32 ;  /* 0x0000000626407237 */ /* 0x000fe20000405420 */
[----:B------:R-:W-:-:S07]  /*1560*/  MOV R38, RZ ;  /* 0x000000ff00267202 */ /* 0x000fce0000000f00 */
[C---:B------:R-:W-:Y:S08]  /*1570*/  IMMA.16816.S8.S8 R204, R58.reuse.ROW, R7.COL, R204 ;  /* 0x000000073acc7237 */ /* 0x040ff000004054cc */
[----:B------:R-:W-:Y:S01]  /*1580*/  IMMA.16816.S8.S8 R60, R58.ROW, R6.COL, R36 ;  /* 0x000000063a3c7237 */ /* 0x000fe20000405424 */
[----:B------:R-:W-:Y:S01]  /*1590*/  MOV R134, R178 ;  /* 0x000000b200867202 */ /* 0x000fe20000000f00 */
[----:B------:R-:W-:Y:S01]  /*15a0*/  IMAD.MOV.U32 R135, RZ, RZ, R179 ;  /* 0x000000ffff877224 */ /* 0x000fe200078e00b3 */
[----:B------:R-:W-:Y:S01]  /*15b0*/  MOV R142, R26 ;  /* 0x0000001a008e7202 */ /* 0x000fe20000000f00 */
[----:B------:R-:W-:Y:S01]  /*15c0*/  IMAD.MOV.U32 R143, RZ, RZ, R27 ;  /* 0x000000ffff8f7224 */ /* 0x000fe200078e001b */
[----:B------:R-:W-:-:S02]  /*15d0*/  CS2R R178, SRZ ;  /* 0x0000000000b27805 */ /* 0x000fc4000001ff00 */
[----:B------:R-:W-:Y:S02]  /*15e0*/  CS2R R26, SRZ ;  /* 0x00000000001a7805 */ /* 0x000fe4000001ff00 */
[----:B------:R-:W-:Y:S02]  /*15f0*/  MOV R207, R202 ;  /* 0x000000ca00cf7202 */ /* 0x000fe40000000f00 */
[----:B------:R-:W-:Y:S01]  /*1600*/  CS2R R202, SRZ ;  /* 0x0000000000ca7805 */ /* 0x000fe2000001ff00 */
[-C--:B------:R-:W-:Y:S01]  /*1610*/  IMMA.16816.S8.S8 R176, R102.ROW, R7.reuse.COL, R176 ;  /* 0x0000000766b07237 */ /* 0x080fe200004054b0 */
[----:B------:R-:W-:Y:S01]  /*1620*/  IMAD.MOV.U32 R58, RZ, RZ, RZ ;  /* 0x000000ffff3a7224 */ /* 0x000fe200078e00ff */
[----:B------:R-:W-:Y:S01]  /*1630*/  CS2R R210, SRZ ;  /* 0x0000000000d27805 */ /* 0x000fe2000001ff00 */
[----:B------:R-:W-:Y:S01]  /*1640*/  IMAD.MOV.U32 R36, RZ, RZ, R142 ;  /* 0x000000ffff247224 */ /* 0x000fe200078e008e */
[----:B------:R-:W-:Y:S01]  /*1650*/  MOV R63, RZ ;  /* 0x000000ff003f7202 */ /* 0x000fe20000000f00 */
[----:B------:R-:W-:Y:S01]  /*1660*/  IMAD.MOV.U32 R37, RZ, RZ, R143 ;  /* 0x000000ffff257224 */ /* 0x000fe200078e008f */
[----:B------:R-:W-:Y:S01]  /*1670*/  CS2R R154, SRZ ;  /* 0x00000000009a7805 */ /* 0x000fe2000001ff00 */
[----:B------:R-:W-:Y:S01]  /*1680*/  LDS R62, [R207+0x210] ;  /* 0x00021000cf3e7984 */ /* 0x000fe20000000800 */
[-C--:B------:R-:W-:Y:S03]  /*1690*/  IMMA.16816.S8.S8 R200, R2.ROW, R7.reuse.COL, R200 ;  /* 0x0000000702c87237 */ /* 0x080fe600004054c8 */
[----:B------:R-:W-:Y:S05]  /*16a0*/  LDS R66, [R207+0x10] ;  /* 0x00001000cf427984 */ /* 0x000fea0000000800 */
[----:B------:R-:W-:Y:S01]  /*16b0*/  IMMA.16816.S8.S8 R24, R70.ROW, R7.COL, R24 ;  /* 0x0000000746187237 */ /* 0x000fe20000405418 */
[----:B------:R-:W0:Y:S07]  /*16c0*/  LDS R7, [R107+UR5+0x4210] ;  /* 0x004210056b077984 */ /* 0x000e2e0008000800 */
[----:B------:R-:W-:Y:S01]  /*16d0*/  IMMA.16816.S8.S8 R56, R2.ROW, R6.COL, R56 ;  /* 0x0000000602387237 */ /* 0x000fe20000405438 */
[----:B------:R-:W-:-:S15]  /*16e0*/  LDS R2, [R207+0x610] ;  /* 0x00061000cf027984 */ /* 0x000fde0000000800 */
[----:B------:R-:W-:-:S03]  /*16f0*/  NOP ;  /* 0x0000000000007918 */ /* 0x000fc60000000000 */
[----:B------:R-:W-:Y:S01]  /*1700*/  LDS R58, [R207+0x410] ;  /* 0x00041000cf3a7984 */ /* 0x000fe20000000800 */
[----:B0-----:R-:W-:-:S15]  /*1710*/  IMMA.16816.S8.S8 R36, R62.ROW, R7.COL, R36 ;  /* 0x000000073e247237 */ /* 0x001fde0000405424 */
[----:B------:R-:W-:-:S04]  /*1720*/  NOP ;  /* 0x0000000000007918 */ /* 0x000fc80000000000 */
[----:B------:R-:W0:Y:S01]  /*1730*/  LDS R38, [R207+0xe10] ;  /* 0x000e1000cf267984 */ /* 0x000e220000000800 */
[----:B------:R-:W-:Y:S01]  /*1740*/  IMAD.MOV.U32 R59, RZ, RZ, RZ ;  /* 0x000000ffff3b7224 */ /* 0x000fe200078e00ff */
[----:B------:R-:W-:-:S07]  /*1750*/  MOV R39, RZ ;  /* 0x000000ff00277202 */ /* 0x000fce0000000f00 */
[----:B0-----:R-:W-:-:S15]  /*1760*/  IMMA.16816.S8.S8 R152, R38.ROW, R7.COL, R152 ;  /* 0x0000000726987237 */ /* 0x001fde0000405498 */
[----:B------:R-:W-:-:S02]  /*1770*/  NOP ;  /* 0x0000000000007918 */ /* 0x000fc40000000000 */
[----:B------:R-:W-:-:S05]  /*1780*/  IMAD.MOV.U32 R155, RZ, RZ, R107 ;  /* 0x000000ffff9b7224 */ /* 0x000fca00078e006b */
[----:B------:R-:W-:Y:S01]  /*1790*/  LDS R10, [R155+UR5+0x4610] ;  /* 0x004610059b0a7984 */ /* 0x000fe20008000800 */
[----:B------:R-:W-:Y:S01]  /*17a0*/  IMAD.MOV.U32 R74, RZ, RZ, R126 ;  /* 0x000000ffff4a7224 */ /* 0x000fe200078e007e */
[----:B------:R-:W-:Y:S01]  /*17b0*/  MOV R75, R127 ;  /* 0x0000007f004b7202 */ /* 0x000fe20000000f00 */
[----:B------:R-:W-:Y:S01]  /*17c0*/  IMAD.MOV.U32 R159, RZ, RZ, R135 ;  /* 0x000000ffff9f7224 */ /* 0x000fe200078e0087 */
[----:B------:R-:W-:Y:S01]  /*17d0*/  MOV R158, R134 ;  /* 0x00000086009e7202 */ /* 0x000fe20000000f00 */
[----:B--2---:R-:W-:Y:S01]  /*17e0*/  IMMA.16816.S8.S8 R32, R70.ROW, R6.COL, R208 ;  /* 0x0000000646207237 */ /* 0x004fe200004054d0 */
[----:B------:R-:W-:-:S07]  /*17f0*/  IMAD.MOV.U32 R70, RZ, RZ, RZ ;  /* 0x000000ffff467224 */ /* 0x000fce00078e00ff */
[----:B------:R-:W-:Y:S11]  /*1800*/  IMMA.16816.S8.S8 R68, R58.ROW, R7.COL, R68 ;  /* 0x000000073a447237 */ /* 0x000ff60000405444 */
[----:B------:R-:W-:Y:S01]  /*1810*/  LDS R34, [R207+0xc10] ;  /* 0x000c1000cf227984 */ /* 0x000fe20000000800 */
[----:B---3--:R-:W-:Y:S03]  /*1820*/  IMMA.16816.S8.S8 R28, R102.ROW, R6.COL, R28 ;  /* 0x00000006661c7237 */ /* 0x008fe6000040541c */
[----:B------:R0:W-:Y:S04]  /*1830*/  LDS R6, [R107+UR5+0x4410] ;  /* 0x004410056b067984 */ /* 0x0001e80008000800 */
[----:B------:R-:W-:-:S12]  /*1840*/  LDS R70, [R207+0xa10] ;  /* 0x000a1000cf467984 */ /* 0x000fd80000000800 */
[----:B------:R-:W1:Y:S01]  /*1850*/  LDS R30, [R207+0x810] ;  /* 0x00081000cf1e7984 */ /* 0x000e620000000800 */
[----:B------:R-:W-:Y:S01]  /*1860*/  MOV R46, R74 ;  /* 0x0000004a002e7202 */ /* 0x000fe20000000f00 */
[----:B------:R-:W-:Y:S01]  /*1870*/  IMAD.MOV.U32 R47, RZ, RZ, R75 ;  /* 0x000000ffff2f7224 */ /* 0x000fe200078e004b */
[----:B------:R-:W-:Y:S01]  /*1880*/  MOV R78, R158 ;  /* 0x0000009e004e7202 */ /* 0x000fe20000000f00 */
[----:B------:R-:W-:Y:S01]  /*1890*/  IMAD.MOV.U32 R79, RZ, RZ, R159 ;  /* 0x000000ffff4f7224 */ /* 0x000fe200078e009f */
[----:B------:R-:W-:Y:S01]  /*18a0*/  MOV R111, R43 ;  /* 0x0000002b006f7202 */ /* 0x000fe20000000f00 */
[----:B------:R-:W-:Y:S01]  /*18b0*/  IMAD.MOV.U32 R110, RZ, RZ, R42 ;  /* 0x000000ffff6e7224 */ /* 0x000fe200078e002a */
[----:B------:R-:W-:Y:S01]  /*18c0*/  CS2R R150, SRZ ;  /* 0x0000000000967805 */ /* 0x000fe2000001ff00 */
[----:B------:R-:W-:Y:S01]  /*18d0*/  IMAD.MOV.U32 R67, RZ, RZ, RZ ;  /* 0x000000ffff437224 */ /* 0x000fe200078e00ff */
[----:B------:R-:W-:Y:S01]  /*18e0*/  MOV R102, RZ ;  /* 0x000000ff00667202 */ /* 0x000fe20000000f00 */
[----:B------:R-:W-:Y:S01]  /*18f0*/  IMAD.MOV.U32 R31, RZ, RZ, RZ ;  /* 0x000000ffff1f7224 */ /* 0x000fe200078e00ff */
[----:B------:R-:W-:-:S02]  /*1900*/  CS2R R126, SRZ ;  /* 0x00000000007e7805 */ /* 0x000fc4000001ff00 */
[----:B------:R-:W-:Y:S02]  /*1910*/  MOV R71, RZ ;  /* 0x000000ff00477202 */ /* 0x000fe40000000f00 */
[----:B------:R-:W-:Y:S01]  /*1920*/  CS2R R134, SRZ ;  /* 0x0000000000867805 */ /* 0x000fe2000001ff00 */
[----:B------:R-:W-:Y:S01]  /*1930*/  IMAD.MOV.U32 R35, RZ, RZ, RZ ;  /* 0x000000ffff237224 */ /* 0x000fe200078e00ff */
[----:B------:R-:W-:Y:S02]  /*1940*/  CS2R R142, SRZ ;  /* 0x00000000008e7805 */ /* 0x000fe4000001ff00 */
[----:B------:R-:W-:Y:S02]  /*1950*/  CS2R R158, SRZ ;  /* 0x00000000009e7805 */ /* 0x000fe4000001ff00 */
[----:B------:R-:W-:Y:S02]  /*1960*/  CS2R R42, SRZ ;  /* 0x00000000002a7805 */ /* 0x000fe4000001ff00 */
[----:B------:R-:W-:-:S02]  /*1970*/  CS2R R74, SRZ ;  /* 0x00000000004a7805 */ /* 0x000fc4000001ff00 */
[----:B0-----:R-:W-:Y:S02]  /*1980*/  CS2R R106, SRZ ;  /* 0x00000000006a7805 */ /* 0x001fe4000001ff00 */
[----:B------:R-:W-:Y:S02]  /*1990*/  CS2R R130, SRZ ;  /* 0x0000000000827805 */ /* 0x000fe4000001ff00 */
[----:B------:R-:W-:Y:S02]  /*19a0*/  CS2R R138, SRZ ;  /* 0x00000000008a7805 */ /* 0x000fe4000001ff00 */
[----:B------:R-:W-:Y:S02]  /*19b0*/  CS2R R146, SRZ ;  /* 0x0000000000927805 */ /* 0x000fe4000001ff00 */
[----:B------:R-:W-:Y:S02]  /*19c0*/  CS2R R162, SRZ ;  /* 0x0000000000a27805 */ /* 0x000fe4000001ff00 */
[----:B------:R-:W-:Y:S01]  /*19d0*/  MOV R208, R110 ;  /* 0x0000006e00d07202 */ /* 0x000fe20000000f00 */
[----:B------:R-:W-:Y:S01]  /*19e0*/  IMAD.MOV.U32 R209, RZ, RZ, R111 ;  /* 0x000000ffffd17224 */ /* 0x000fe200078e006f */
[-C--:B------:R-:W-:Y:S08]  /*19f0*/  IMMA.16816.S8.S8 R148, R66.ROW, R7.reuse.COL, R148 ;  /* 0x0000000742947237 */ /* 0x080ff00000405494 */
[-C--:B------:R-:W-:Y:S08]  /*1a00*/  IMMA.16816.S8.S8 R100, R2.ROW, R7.reuse.COL, R100 ;  /* 0x0000000702647237 */ /* 0x080ff00000405464 */
[-C--:B-1----:R-:W-:Y:S08]  /*1a10*/  IMMA.16816.S8.S8 R124, R30.ROW, R7.reuse.COL, R124 ;  /* 0x000000071e7c7237 */ /* 0x082ff0000040547c */
[-C--:B------:R-:W-:Y:S08]  /*1a20*/  IMMA.16816.S8.S8 R132, R70.ROW, R7.reuse.COL, R132 ;  /* 0x0000000746847237 */ /* 0x080ff00000405484 */
[----:B------:R-:W-:Y:S08]  /*1a30*/  IMMA.16816.S8.S8 R140, R34.ROW, R7.COL, R140 ;  /* 0x00000007228c7237 */ /* 0x000ff0000040548c */
[-C--:B------:R-:W-:Y:S08]  /*1a40*/  IMMA.16816.S8.S8 R156, R66.ROW, R6.reuse.COL, R156 ;  /* 0x00000006429c7237 */ /* 0x080ff0000040549c */
        /* <DEDUP_REMOVED lines=8> */
[-C--:B------:R-:W-:Y:S08]  /*1ad0*/  IMMA.16816.S8.S8 R208, R66.ROW, R10.reuse.COL, R208 ;  /* 0x0000000a42d07237 */ /* 0x080ff000004054d0 */
[----:B------:R-:W-:Y:S08]  /*1ae0*/  IMMA.16816.S8.S8 R4, R38.ROW, R10.COL, R4 ;  /* 0x0000000a26047237 */ /* 0x000ff00000405404 */
[----:B------:R-:W-:-:S02]  /*1af0*/  MOV R211, R14 ;  /* 0x0000000e00d37202 */ /* 0x000fc40000000f00 */
[----:B------:R-:W0:Y:S09]  /*1b00*/  LDS R14, [R155+UR5+0x4810] ;  /* 0x004810059b0e7984 */ /* 0x000e320008000800 */
[----:B------:R-:W1:Y:S04]  /*1b10*/  LDS R6, [R155+UR5+0x4c10] ;  /* 0x004c10059b067984 */ /* 0x000e680008000800 */
[----:B------:R-:W2:Y:S01]  /*1b20*/  LDS R7, [R155+UR5+0x4a10] ;  /* 0x004a10059b077984 */ /* 0x000ea20008000800 */
[----:B------:R-:W-:Y:S01]  /*1b30*/  MOV R90, R78 ;  /* 0x0000004e005a7202 */ /* 0x000fe20000000f00 */
[----:B------:R-:W-:Y:S01]  /*1b40*/  IMAD.MOV.U32 R91, RZ, RZ, R79 ;  /* 0x000000ffff5b7224 */ /* 0x000fe200078e004f */
[----:B------:R-:W-:Y:S01]  /*1b50*/  MOV R122, R46 ;  /* 0x0000002e007a7202 */ /* 0x000fe20000000f00 */
[----:B------:R-:W-:Y:S01]  /*1b60*/  IMAD.MOV.U32 R123, RZ, RZ, R47 ;  /* 0x000000ffff7b7224 */ /* 0x000fe200078e002f */
[----:B------:R-:W-:-:S02]  /*1b70*/  CS2R R46, SRZ ;  /* 0x00000000002e7805 */ /* 0x000fc4000001ff00 */
[----:B------:R-:W-:Y:S02]  /*1b80*/  CS2R R78, SRZ ;  /* 0x00000000004e7805 */ /* 0x000fe4000001ff00 */
[----:B------:R-:W-:Y:S02]  /*1b90*/  CS2R R110, SRZ ;  /* 0x00000000006e7805 */ /* 0x000fe4000001ff00 */
[----:B------:R-:W-:Y:S02]  /*1ba0*/  CS2R R222, SRZ ;  /* 0x0000000000de7805 */ /* 0x000fe4000001ff00 */
[----:B------:R-:W-:Y:S02]  /*1bb0*/  CS2R R198, SRZ ;  /* 0x0000000000c67805 */ /* 0x000fe4000001ff00 */
[----:B------:R-:W-:Y:S01]  /*1bc0*/  CS2R R174, SRZ ;  /* 0x0000000000ae7805 */ /* 0x000fe2000001ff00 */
[----:B------:R-:W-:Y:S01]  /*1bd0*/  IMAD.MOV.U32 R210, RZ, RZ, R11 ;  /* 0x000000ffffd27224 */ /* 0x000fe200078e000b */
        /* <DEDUP_REMOVED lines=8> */
[----:B------:R-:W-:Y:S01]  /*1c60*/  IMMA.16816.S8.S8 R76, R58.ROW, R10.COL, R76 ;  /* 0x0000000a3a4c7237 */ /* 0x000fe2000040544c */
[----:B------:R-:W-:Y:S01]  /*1c70*/  MOV R43, R209 ;  /* 0x000000d1002b7202 */ /* 0x000fe20000000f00 */
[----:B------:R-:W-:Y:S01]  /*1c80*/  IMAD.MOV.U32 R42, RZ, RZ, R208 ;  /* 0x000000ffff2a7224 */ /* 0x000fe200078e00d0 */
[----:B------:R-:W-:-:S05]  /*1c90*/  MOV R208, R210 ;  /* 0x000000d200d07202 */ /* 0x000fca0000000f00 */
[----:B------:R-:W-:Y:S01]  /*1ca0*/  IMMA.16816.S8.S8 R108, R2.ROW, R10.COL, R108 ;  /* 0x0000000a026c7237 */ /* 0x000fe2000040546c */
[----:B------:R-:W-:Y:S01]  /*1cb0*/  IMAD.MOV.U32 R209, RZ, RZ, R211 ;  /* 0x000000ffffd17224 */ /* 0x000fe200078e00d3 */
[----:B------:R-:W-:-:S06]  /*1cc0*/  CS2R R210, SRZ ;  /* 0x0000000000d27805 */ /* 0x000fcc000001ff00 */
[-C--:B------:R-:W-:Y:S08]  /*1cd0*/  IMMA.16816.S8.S8 R220, R30.ROW, R10.reuse.COL, R220 ;  /* 0x0000000a1edc7237 */ /* 0x080ff000004054dc */
[-C--:B------:R-:W-:Y:S08]  /*1ce0*/  IMMA.16816.S8.S8 R196, R70.ROW, R10.reuse.COL, R196 ;  /* 0x0000000a46c47237 */ /* 0x080ff000004054c4 */
[----:B------:R-:W-:Y:S01]  /*1cf0*/  IMMA.16816.S8.S8 R172, R34.ROW, R10.COL, R172 ;  /* 0x0000000a22ac7237 */ /* 0x000fe200004054ac */
[----:B------:R-:W-:-:S07]  /*1d00*/  CS2R R10, SRZ ;  /* 0x00000000000a7805 */ /* 0x000fce000001ff00 */
[-C--:B0-----:R-:W-:Y:S08]  /*1d10*/  IMMA.16816.S8.S8 R248, R66.ROW, R14.reuse.COL, R248 ;  /* 0x0000000e42f87237 */ /* 0x081ff000004054f8 */
        /* <DEDUP_REMOVED lines=8> */
[----:B-1----:R-:W-:Y:S08]  /*1da0*/  IMMA.16816.S8.S8 R208, R62.ROW, R6.COL, R208 ;  /* 0x000000063ed07237 */ /* 0x002ff000004054d0 */
[----:B--2---:R-:W-:Y:S11]  /*1db0*/  IMMA.16816.S8.S8 R12, R38.ROW, R7.COL, R12 ;  /* 0x00000007260c7237 */ /* 0x004ff6000040540c */
[----:B------:R-:W-:-:S05]  /*1dc0*/  IMAD.MOV.U32 R11, RZ, RZ, R208 ;  /* 0x000000ffff0b7224 */ /* 0x000fca00078e00d0 */
[----:B------:R-:W-:Y:S02]  /*1dd0*/  MOV R14, R209 ;  /* 0x000000d1000e7202 */ /* 0x000fe40000000f00 */
[----:B------:R-:W2:Y:S01]  /*1de0*/  LDL.LU.64 R208, [R1+0x20] ;  /* 0x0000200001d07983 */ /* 0x000ea20000300a00 */
[----:B------:R-:W-:Y:S02]  /*1df0*/  CS2R R246, SRZ ;  /* 0x0000000000f67805 */ /* 0x000fe4000001ff00 */
[----:B------:R-:W-:Y:S02]  /*1e00*/  CS2R R54, SRZ ;  /* 0x0000000000367805 */ /* 0x000fe4000001ff00 */
[----:B------:R-:W-:Y:S02]  /*1e10*/  CS2R R86, SRZ ;  /* 0x0000000000567805 */ /* 0x000fe4000001ff00 */
[----:B------:R-:W-:Y:S02]  /*1e20*/  CS2R R118, SRZ ;  /* 0x0000000000767805 */ /* 0x000fe4000001ff00 */
[----:B------:R-:W-:-:S02]  /*1e30*/  CS2R R214, SRZ ;  /* 0x0000000000d67805 */ /* 0x000fc4000001ff00 */
[----:B------:R-:W-:Y:S02]  /*1e40*/  CS2R R190, SRZ ;  /* 0x0000000000be7805 */ /* 0x000fe4000001ff00 */
[----:B------:R-:W-:Y:S01]  /*1e50*/  CS2R R166, SRZ ;  /* 0x0000000000a67805 */ /* 0x000fe2000001ff00 */
[-C--:B------:R-:W-:Y:S08]  /*1e60*/  IMMA.16816.S8.S8 R244, R66.ROW, R7.reuse.COL, R244 ;  /* 0x0000000742f47237 */ /* 0x080ff000004054f4 */
[-C--:B------:R-:W-:Y:S08]  /*1e70*/  IMMA.16816.S8.S8 R52, R62.ROW, R7.reuse.COL, R52 ;  /* 0x000000073e347237 */ /* 0x080ff00000405434 */
[-C--:B------:R-:W-:Y:S08]  /*1e80*/  IMMA.16816.S8.S8 R84, R58.ROW, R7.reuse.COL, R84 ;  /* 0x000000073a547237 */ /* 0x080ff00000405454 */
[-C--:B------:R-:W-:Y:S08]  /*1e90*/  IMMA.16816.S8.S8 R116, R2.ROW, R7.reuse.COL, R116 ;  /* 0x0000000702747237 */ /* 0x080ff00000405474 */
[-C--:B------:R-:W-:Y:S08]  /*1ea0*/  IMMA.16816.S8.S8 R212, R30.ROW, R7.reuse.COL, R212 ;  /* 0x000000071ed47237 */ /* 0x080ff000004054d4 */
[-C--:B------:R-:W-:Y:S08]  /*1eb0*/  IMMA.16816.S8.S8 R188, R70.ROW, R7.reuse.COL, R188 ;  /* 0x0000000746bc7237 */ /* 0x080ff000004054bc */
[----:B------:R-:W-:Y:S01]  /*1ec0*/  IMMA.16816.S8.S8 R164, R34.ROW, R7.COL, R164 ;  /* 0x0000000722a47237 */ /* 0x000fe200004054a4 */
[----:B------:R-:W0:Y:S01]  /*1ed0*/  LDS R7, [R155+UR5+0x4010] ;  /* 0x004010059b077984 */ /* 0x000e220008000800 */
        /* <DEDUP_REMOVED lines=17> */
[----:B------:R-:W-:-:S07]  /*1ff0*/  CS2R R234, SRZ ;  /* 0x0000000000ea7805 */ /* 0x000fce000001ff00 */
[----:B0-----:R-:W-:Y:S01]  /*2000*/  IMMA.16816.S8.S8 R232, R62.ROW, R7.COL, R232 ;  /* 0x000000073ee87237 */ /* 0x001fe200004054e8 */
[----:B------:R-:W-:Y:S01]  /*2010*/  CS2R R98, SRZ ;  /* 0x0000000000627805 */ /* 0x000fe2000001ff00 */
[----:B------:R-:W-:Y:S01]  /*2020*/  IMAD.MOV.U32 R142, RZ, RZ, R230 ;  /* 0x000000ffff8e7224 */ /* 0x000fe200078e00e6 */
[----:B------:R-:W-:Y:S02]  /*2030*/  MOV R143, R231 ;  /* 0x000000e7008f7202 */ /* 0x000fe40000000f00 */
[----:B------:R-:W-:Y:S02]  /*2040*/  CS2R R230, SRZ ;  /* 0x0000000000e67805 */ /* 0x000fe4000001ff00 */
[----:B------:R-:W-:-:S09]  /*2050*/  CS2R R94, SRZ ;  /* 0x00000000005e7805 */ /* 0x000fd2000001ff00 */
[----:B------:R-:W-:Y:S02]  /*2060*/  MOV R235, R207 ;  /* 0x000000cf00eb7202 */ /* 0x000fe40000000f00 */
[----:B------:R-:W-:Y:S01]  /*2070*/  CS2R R206, SRZ ;  /* 0x0000000000ce7805 */ /* 0x000fe2000001ff00 */
[-C--:B------:R-:W-:Y:S08]  /*2080*/  IMMA.16816.S8.S8 R228, R58.ROW, R7.reuse.COL, R228 ;  /* 0x000000073ae47237 */ /* 0x080ff000004054e4 */
[----:B------:R-:W-:Y:S01]  /*2090*/  IMMA.16816.S8.S8 R204, R30.ROW, R7.COL, R204 ;  /* 0x000000071ecc7237 */ /* 0x000fe200004054cc */
[----:B------:R-:W-:Y:S01]  /*20a0*/  IMAD.MOV.U32 R134, RZ, RZ, R226 ;  /* 0x000000ffff867224 */ /* 0x000fe200078e00e2 */
[----:B------:R-:W-:-:S02]  /*20b0*/  MOV R135, R227 ;  /* 0x000000e300877202 */ /* 0x000fc40000000f00 */
        /* <DEDUP_REMOVED lines=9> */
[----:B------:R-:W-:Y:S01]  /*2150*/  IMMA.16816.S8.S8 R24, R38.ROW, R7.COL, R24 ;  /* 0x0000000726187237 */ /* 0x000fe20000405418 */
[----:B------:R-:W-:Y:S01]  /*2160*/  LDS R7, [R155+UR5+0x4220] ;  /* 0x004220059b077984 */ /* 0x000fe20008000800 */
[----:B------:R-:W-:-:S02]  /*2170*/  CS2R R182, SRZ ;  /* 0x0000000000b67805 */ /* 0x000fc4000001ff00 */
[----:B------:R-:W-:-:S04]  /*2180*/  CS2R R126, SRZ ;  /* 0x00000000007e7805 */ /* 0x000fc8000001ff00 */
[----:B--2---:R-:W-:Y:S01]  /*2190*/  IMMA.16816.S8.S8 R208, R30.ROW, R6.COL, R208 ;  /* 0x000000061ed07237 */ /* 0x004fe200004054d0 */
[----:B------:R-:W0:Y:S07]  /*21a0*/  LDS R6, [R155+UR5+0x4e10] ;  /* 0x004e10059b067984 */ /* 0x000e2e0008000800 */
[----:B0-----:R-:W-:Y:S01]  /*21b0*/  IMMA.16816.S8.S8 R96, R62.ROW, R6.COL, R96 ;  /* 0x000000063e607237 */ /* 0x001fe20000405460 */
[----:B------:R-:W-:-:S07]  /*21c0*/  MOV R62, RZ ;  /* 0x000000ff003e7202 */ /* 0x000fce0000000f00 */
[----:B------:R-:W-:Y:S01]  /*21d0*/  IMMA.16816.S8.S8 R60, R30.ROW, R6.COL, R60 ;  /* 0x000000061e3c7237 */ /* 0x000fe2000040543c */
[----:B------:R-:W-:-:S07]  /*21e0*/  MOV R30, RZ ;  /* 0x000000ff001e7202 */ /* 0x000fce0000000f00 */
[----:B------:R-:W-:Y:S01]  /*21f0*/  IMMA.16816.S8.S8 R92, R58.ROW, R6.COL, R92 ;  /* 0x000000063a5c7237 */ /* 0x000fe2000040545c */
[----:B------:R-:W-:-:S07]  /*2200*/  IMAD.MOV.U32 R58, RZ, RZ, RZ ;  /* 0x000000ffff3a7224 */ /* 0x000fce00078e00ff */
[-C--:B------:R-:W-:Y:S03]  /*2210*/  IMMA.16816.S8.S8 R28, R34.ROW, R6.reuse.COL, R28 ;  /* 0x00000006221c7237 */ /* 0x080fe6000040541c */
[----:B------:R-:W0:Y:S05]  /*2220*/  LDS R62, [R235+0x220] ;  /* 0x00022000eb3e7984 */ /* 0x000e2a0000000800 */
[-C--:B------:R-:W-:Y:S11]  /*2230*/  IMMA.16816.S8.S8 R56, R70.ROW, R6.reuse.COL, R56 ;  /* 0x0000000646387237 */ /* 0x080ff60000405438 */
[----:B------:R-:W1:Y:S08]  /*2240*/  LDS R30, [R235+0x820] ;  /* 0x00082000eb1e7984 */ /* 0x000e700000000800 */
[----:B------:R-:W2:Y:S01]  /*2250*/  LDS R58, [R235+0x420] ;  /* 0x00042000eb3a7984 */ /* 0x000ea20000000800 */
[----:B------:R-:W-:Y:S01]  /*2260*/  IMAD.MOV.U32 R34, RZ, RZ, RZ ;  /* 0x000000ffff227224 */ /* 0x000fe200078e00ff */
[----:B------:R-:W-:Y:S01]  /*2270*/  IMMA.16816.S8.S8 R180, R66.ROW, R6.COL, R180 ;  /* 0x0000000642b47237 */ /* 0x000fe200004054b4 */
[----:B------:R-:W-:Y:S01]  /*2280*/  IMAD.MOV.U32 R31, RZ, RZ, RZ ;  /* 0x000000ffff1f7224 */ /* 0x000fe200078e00ff */
[----:B------:R-:W-:Y:S01]  /*2290*/  MOV R70, RZ ;  /* 0x000000ff00467202 */ /* 0x000fe20000000f00 */
[----:B------:R-:W-:-:S02]  /*22a0*/  IMAD.MOV.U32 R66, RZ, RZ, RZ ;  /* 0x000000ffff427224 */ /* 0x000fc400078e00ff */
[----:B------:R-:W-:Y:S02]  /*22b0*/  IMAD.MOV.U32 R63, RZ, RZ, RZ ;  /* 0x000000ffff3f7224 */ /* 0x000fe400078e00ff */
[----:B------:R-:W-:Y:S01]  /*22c0*/  IMAD.MOV.U32 R59, RZ, RZ, RZ ;  /* 0x000000ffff3b7224 */ /* 0x000fe200078e00ff */
[----:B------:R-:W-:Y:S01]  /*22d0*/  IMMA.16816.S8.S8 R32, R38.ROW, R6.COL, R32 ;  /* 0x0000000626207237 */ /* 0x000fe20000405420 */
[----:B------:R-:W-:-:S07]  /*22e0*/  MOV R38, RZ ;  /* 0x000000ff00267202 */ /* 0x000fce0000000f00 */
[----:B------:R-:W-:Y:S01]  /*22f0*/  IMMA.16816.S8.S8 R64, R2.ROW, R6.COL, R64 ;  /* 0x0000000602407237 */ /* 0x000fe20000405440 */
[----:B------:R-:W-:Y:S07]  /*2300*/  LDS R2, [R235+0x620] ;  /* 0x00062000eb027984 */ /* 0x000fee0000000800 */
[-C--:B0-----:R-:W-:Y:S03]  /*2310*/  IMMA.16816.S8.S8 R36, R62.ROW, R7.reuse.COL, R36 ;  /* 0x000000073e247237 */ /* 0x081fe60000405424 */
[----:B------:R-:W-:Y:S05]  /*2320*/  LDS R34, [R235+0xc20] ;  /* 0x000c2000eb227984 */ /* 0x000fea0000000800 */
[-C--:B-1----:R-:W-:Y:S03]  /*2330*/  IMMA.16816.S8.S8 R124, R30.ROW, R7.reuse.COL, R124 ;  /* 0x000000071e7c7237 */ /* 0x082fe6000040547c */
[----:B------:R-:W0:Y:S05]  /*2340*/  LDS R66, [R235+0x20] ;  /* 0x00002000eb427984 */ /* 0x000e2a0000000800 */
[----:B--2---:R-:W-:Y:S03]  /*2350*/  IMMA.16816.S8.S8 R68, R58.ROW, R7.COL, R68 ;  /* 0x000000073a447237 */ /* 0x004fe60000405444 */
[----:B------:R-:W-:Y:S05]  /*2360*/  LDS R38, [R235+0xe20] ;  /* 0x000e2000eb267984 */ /* 0x000fea0000000800 */
[----:B------:R-:W-:-:S05]  /*2370*/  MOV R127, R155 ;  /* 0x0000009b007f7202 */ /* 0x000fca0000000f00 */
[----:B------:R-:W-:Y:S04]  /*2380*/  LDS R6, [R127+UR5+0x4420] ;  /* 0x004420057f067984 */ /* 0x000fe80008000800 */
[----:B------:R-:W-:Y:S04]  /*2390*/  LDS R10, [R127+UR5+0x4620] ;  /* 0x004620057f0a7984 */ /* 0x000fe80008000800 */
[----:B------:R-:W1:Y:S01]  /*23a0*/  LDS R70, [R235+0xa20] ;  /* 0x000a2000eb467984 */ /* 0x000e620000000800 */
[----:B------:R-:W-:Y:S01]  /*23b0*/  IMAD.MOV.U32 R46, RZ, RZ, R142 ;  /* 0x000000ffff2e7224 */ /* 0x000fe200078e008e */
[----:B------:R-:W-:Y:S01]  /*23c0*/  MOV R47, R143 ;  /* 0x0000008f002f7202 */ /* 0x000fe20000000f00 */
[----:B------:R-:W-:Y:S01]  /*23d0*/  IMAD.MOV.U32 R78, RZ, RZ, R134 ;  /* 0x000000ffff4e7224 */ /* 0x000fe200078e0086 */
[----:B------:R-:W-:Y:S01]  /*23e0*/  MOV R79, R135 ;  /* 0x00000087004f7202 */ /* 0x000fe20000000f00 */
[----:B------:R-:W-:Y:S01]  /*23f0*/  IMAD.MOV.U32 R111, RZ, RZ, R43 ;  /* 0x000000ffff6f7224 */ /* 0x000fe200078e002b */
[----:B------:R-:W-:-:S02]  /*2400*/  MOV R110, R42 ;  /* 0x0000002a006e7202 */ /* 0x000fc40000000f00 */
[----:B------:R-:W-:Y:S02]  /*2410*/  CS2R R150, SRZ ;  /* 0x0000000000967805 */ /* 0x000fe4000001ff00 */
[----:B------:R-:W-:Y:S02]  /*2420*/  MOV R67, RZ ;  /* 0x000000ff00437202 */ /* 0x000fe40000000f00 */
[----:B------:R-:W-:Y:S01]  /*2430*/  CS2R R102, SRZ ;  /* 0x0000000000667805 */ /* 0x000fe2000001ff00 */
[----:B------:R-:W-:Y:S01]  /*2440*/  IMAD.MOV.U32 R71, RZ, RZ, RZ ;  /* 0x000000ffff477224 */ /* 0x000fe200078e00ff */
[----:B------:R-:W-:Y:S02]  /*2450*/  CS2R R134, SRZ ;  /* 0x0000000000867805 */ /* 0x000fe4000001ff00 */
[----:B------:R-:W-:Y:S02]  /*2460*/  MOV R35, RZ ;  /* 0x000000ff00237202 */ /* 0x000fe40000000f00 */
[----:B------:R-:W-:Y:S01]  /*2470*/  CS2R R142, SRZ ;  /* 0x00000000008e7805 */ /* 0x000fe2000001ff00 */
[----:B------:R-:W-:Y:S01]  /*2480*/  IMAD.MOV.U32 R39, RZ, RZ, RZ ;  /* 0x000000ffff277224 */ /* 0x000fe200078e00ff */
        /* <DEDUP_REMOVED lines=8> */
[----:B------:R-:W-:Y:S01]  /*2510*/  CS2R R162, SRZ ;  /* 0x0000000000a27805 */ /* 0x000fe2000001ff00 */
[-C--:B0-----:R-:W-:Y:S08]  /*2520*/  IMMA.16816.S8.S8 R148, R66.ROW, R7.reuse.COL, R148 ;  /* 0x0000000742947237 */ /* 0x081ff00000405494 */
        /* <DEDUP_REMOVED lines=13> */
[----:B------:R-:W-:Y:S01]  /*2600*/  IMMA.16816.S8.S8 R4, R38.ROW, R10.COL, R4 ;  /* 0x0000000a26047237 */ /* 0x000fe20000405404 */
[----:B------:R0:W-:Y:S01]  /*2610*/  STL.64 [R1+0x18], R208 ;  /* 0x000018d001007387 */ /* 0x0001e20000100a00 */
[----:B------:R-:W-:Y:S02]  /*2620*/  CS2R R210, SRZ ;  /* 0x0000000000d27805 */ /* 0x000fe4000001ff00 */
[----:B0-----:R-:W-:Y:S01]  /*2630*/  MOV R208, R110 ;  /* 0x0000006e00d07202 */ /* 0x001fe20000000f00 */
[----:B------:R-:W-:-:S14]  /*2640*/  IMAD.MOV.U32 R209, RZ, RZ, R111 ;  /* 0x000000ffffd17224 */ /* 0x000fdc00078e006f */
[----:B------:R-:W0:Y:S01]  /*2650*/  LDS R6, [R127+UR5+0x4c20] ;  /* 0x004c20057f067984 */ /* 0x000e220008000800 */
[----:B------:R-:W-:Y:S03]  /*2660*/  IMMA.16816.S8.S8 R208, R66.ROW, R10.COL, R208 ;  /* 0x0000000a42d07237 */ /* 0x000fe600004054d0 */
[----:B------:R-:W-:-:S13]  /*2670*/  LDS R7, [R127+UR5+0x4a20] ;  /* 0x004a20057f077984 */ /* 0x000fda0008000800 */
[----:B------:R-:W-:Y:S01]  /*2680*/  MOV R211, R14 ;  /* 0x0000000e00d37202 */ /* 0x000fe20000000f00 */
[----:B------:R-:W-:Y:S01]  /*2690*/  IMAD.MOV.U32 R210, RZ, RZ, R11 ;  /* 0x000000ffffd27224 */ /* 0x000fe200078e000b */
[----:B------:R-:W1:Y:S01]  /*26a0*/  LDS R14, [R127+UR5+0x4820] ;  /* 0x004820057f0e7984 */ /* 0x000e620008000800 */
[----:B------:R-:W-:Y:S01]  /*26b0*/  MOV R143, R209 ;  /* 0x000000d1008f7202 */ /* 0x000fe20000000f00 */
[----:B------:R-:W-:Y:S02]  /*26c0*/  IMAD.MOV.U32 R142, RZ, RZ, R208 ;  /* 0x000000ffff8e7224 */ /* 0x000fe400078e00d0 */
[----:B------:R-:W-:Y:S01]  /*26d0*/  MOV R208, R210 ;  /* 0x000000d200d07202 */ /* 0x000fe20000000f00 */
[----:B------:R-:W-:Y:S01]  /*26e0*/  IMAD.MOV.U32 R209, RZ, RZ, R211 ;  /* 0x000000ffffd17224 */ /* 0x000fe200078e00d3 */
[----:B------:R-:W-:-:S07]  /*26f0*/  CS2R R210, SRZ ;  /* 0x0000000000d27805 */ /* 0x000fce000001ff00 */
[----:B0-----:R-:W-:-:S15]  /*2700*/  IMMA.16816.S8.S8 R208, R62.ROW, R6.COL, R208 ;  /* 0x000000063ed07237 */ /* 0x001fde00004054d0 */
[----:B------:R-:W-:-:S04]  /*2710*/  NOP ;  /* 0x0000000000007918 */ /* 0x000fc80000000000 */
[----:B------:R-:W-:Y:S01]  /*2720*/  MOV R75, R208 ;  /* 0x000000d0004b7202 */ /* 0x000fe20000000f00 */
[----:B------:R-:W-:Y:S02]  /*2730*/  IMAD.MOV.U32 R74, RZ, RZ, R209 ;  /* 0x000000ffff4a7224 */ /* 0x000fe400078e00d1 */
[----:B------:R-:W2:Y:S01]  /*2740*/  LDL.LU.64 R208, [R1+0x18] ;  /* 0x0000180001d07983 */ /* 0x000ea20000300a00 */
[----:B------:R-:W-:Y:S01]  /*2750*/  MOV R90, R78 ;  /* 0x0000004e005a7202 */ /* 0x000fe20000000f00 */
[----:B------:R-:W-:Y:S01]  /*2760*/  IMAD.MOV.U32 R91, RZ, RZ, R79 ;  /* 0x000000ffff5b7224 */ /* 0x000fe200078e004f */
[----:B------:R-:W-:Y:S01]  /*2770*/  MOV R122, R46 ;  /* 0x0000002e007a7202 */ /* 0x000fe20000000f00 */
[----:B------:R-:W-:Y:S01]  /*2780*/  IMAD.MOV.U32 R123, RZ, RZ, R47 ;  /* 0x000000ffff7b7224 */ /* 0x000fe200078e002f */
[----:B------:R-:W-:Y:S02]  /*2790*/  CS2R R46, SRZ ;  /* 0x00000000002e7805 */ /* 0x000fe4000001ff00 */
[----:B------:R-:W-:-:S02]  /*27a0*/  CS2R R78, SRZ ;  /* 0x00000000004e7805 */ /* 0x000fc4000001ff00 */
[----:B------:R-:W-:Y:S02]  /*27b0*/  CS2R R110, SRZ ;  /* 0x00000000006e7805 */ /* 0x000fe4000001ff00 */
[----:B------:R-:W-:Y:S02]  /*27c0*/  CS2R R222, SRZ ;  /* 0x0000000000de7805 */ /* 0x000fe4000001ff00 */
[----:B------:R-:W-:Y:S02]  /*27d0*/  CS2R R198, SRZ ;  /* 0x0000000000c67805 */ /* 0x000fe4000001ff00 */
[----:B------:R-:W-:Y:S02]  /*27e0*/  CS2R R174, SRZ ;  /* 0x0000000000ae7805 */ /* 0x000fe4000001ff00 */
[----:B------:R-:W-:Y:S01]  /*27f0*/  CS2R R250, SRZ ;  /* 0x0000000000fa7805 */ /* 0x000fe2000001ff00 */
[----:B------:R-:W-:Y:S01]  /*2800*/  IMMA.16816.S8.S8 R44, R62.ROW, R10.COL, R44 ;  /* 0x0000000a3e2c7237 */ /* 0x000fe2000040542c */
[----:B------:R-:W-:-:S02]  /*2810*/  CS2R R50, SRZ ;  /* 0x0000000000327805 */ /* 0x000fc4000001ff00 */
        /* <DEDUP_REMOVED lines=17> */
[----:B-1----:R-:W-:Y:S01]  /*2930*/  IMMA.16816.S8.S8 R248, R66.ROW, R14.COL, R248 ;  /* 0x0000000e42f87237 */ /* 0x002fe200004054f8 */
        /* <DEDUP_REMOVED lines=30> */
[----:B------:R-:W-:-:S02]  /*2b20*/  CS2R R238, SRZ ;  /* 0x0000000000ee7805 */ /* 0x000fc4000001ff00 */
[----:B------:R-:W-:Y:S02]  /*2b30*/  MOV R159, R235 ;  /* 0x000000eb009f7202 */ /* 0x000fe40000000f00 */
        /* <DEDUP_REMOVED lines=8> */
[----:B------:R-:W-:Y:S01]  /*2bc0*/  CS2R R94, SRZ ;  /* 0x00000000005e7805 */ /* 0x000fe2000001ff00 */
[----:B------:R-:W-:Y:S02]  /*2bd0*/  LDS R15, [R127+UR5+0x4630] ;  /* 0x004630057f0f7984 */ /* 0x000fe40008000800 */
[-C--:B------:R-:W-:Y:S08]  /*2be0*/  IMMA.16816.S8.S8 R120, R2.ROW, R6.reuse.COL, R120 ;  /* 0x0000000602787237 */ /* 0x080ff00000405478 */
[-C--:B------:R-:W-:Y:S08]  /*2bf0*/  IMMA.16816.S8.S8 R184, R70.ROW, R6.reuse.COL, R184 ;  /* 0x0000000646b87237 */ /* 0x080ff000004054b8 */
[-C--:B------:R-:W-:Y:S08]  /*2c00*/  IMMA.16816.S8.S8 R16, R34.ROW, R6.reuse.COL, R16 ;  /* 0x0000000622107237 */ /* 0x080ff00000405410 */
[----:B------:R-:W-:Y:S08]  /*2c10*/  IMMA.16816.S8.S8 R20, R38.ROW, R6.COL, R20 ;  /* 0x0000000626147237 */ /* 0x000ff00000405414 */
[----:B0-----:R-:W-:Y:S01]  /*2c20*/  IMMA.16816.S8.S8 R236, R66.ROW, R7.COL, R236 ;  /* 0x0000000742ec7237 */ /* 0x001fe200004054ec */
[----:B------:R-:W-:-:S07]  /*2c30*/  CS2R R234, SRZ ;  /* 0x0000000000ea7805 */ /* 0x000fce000001ff00 */
[----:B------:R-:W-:Y:S01]  /*2c40*/  IMMA.16816.S8.S8 R24, R38.ROW, R7.COL, R24 ;  /* 0x0000000726187237 */ /* 0x000fe20000405418 */
[----:B------:R-:W-:Y:S01]  /*2c50*/  IMAD.MOV.U32 R102, RZ, RZ, R226 ;  /* 0x000000ffff667224 */ /* 0x000fe200078e00e2 */
[----:B------:R-:W-:Y:S01]  /*2c60*/  MOV R103, R227 ;  /* 0x000000e300677202 */ /* 0x000fe20000000f00 */
[----:B------:R-:W-:Y:S01]  /*2c70*/  IMAD.MOV.U32 R150, RZ, RZ, R206 ;  /* 0x000000ffff967224 */ /* 0x000fe200078e00ce */
[----:B------:R-:W-:Y:S01]  /*2c80*/  MOV R151, R207 ;  /* 0x000000cf00977202 */ /* 0x000fe20000000f00 */
[----:B------:R-:W-:Y:S06]  /*2c90*/  LDS R22, [R159+0x830] ;  /* 0x000830009f167984 */ /* 0x000fec0000000800 */
[----:B------:R-:W-:Y:S01]  /*2ca0*/  MOV R243, R237 ;  /* 0x000000ed00f37202 */ /* 0x000fe20000000f00 */
[----:B------:R-:W-:-:S02]  /*2cb0*/  IMAD.MOV.U32 R242, RZ, RZ, R236 ;  /* 0x000000fffff27224 */ /* 0x000fc400078e00ec */
[----:B------:R-:W-:Y:S05]  /*2cc0*/  IMMA.16816.S8.S8 R236, R62.ROW, R7.COL, R232 ;  /* 0x000000073eec7237 */ /* 0x000fea00004054e8 */
[----:B------:R-:W-:Y:S03]  /*2cd0*/  LDS R26, [R127+UR5+0x4430] ;  /* 0x004430057f1a7984 */ /* 0x000fe60008000800 */
[----:B--2---:R-:W-:Y:S01]  /*2ce0*/  IMMA.16816.S8.S8 R208, R30.ROW, R6.COL, R208 ;  /* 0x000000061ed07237 */ /* 0x004fe200004054d0 */
[----:B------:R-:W0:Y:S04]  /*2cf0*/  LDS R6, [R127+UR5+0x4e20] ;  /* 0x004e20057f067984 */ /* 0x000e280008000800 */
[----:B------:R-:W-:Y:S03]  /*2d00*/  LDS R27, [R127+UR5+0x4230] ;  /* 0x004230057f1b7984 */ /* 0x000fe60008000800 */
[----:B------:R-:W-:Y:S01]  /*2d10*/  IMMA.16816.S8.S8 R232, R58.ROW, R7.COL, R228 ;  /* 0x000000073ae87237 */ /* 0x000fe200004054e4 */
[----:B------:R-:W-:-:S02]  /*2d20*/  CS2R R226, SRZ ;  /* 0x0000000000e27805 */ /* 0x000fc4000001ff00 */
[----:B------:R-:W-:Y:S01]  /*2d30*/  IMAD.MOV.U32 R19, RZ, RZ, R236 ;  /* 0x000000ffff137224 */ /* 0x000fe200078e00ec */
[----:B------:R-:W-:Y:S02]  /*2d40*/  MOV R18, R237 ;  /* 0x000000ed00127202 */ /* 0x000fe40000000f00 */
[----:B------:R-:W-:Y:S02]  /*2d50*/  CS2R R206, SRZ ;  /* 0x0000000000ce7805 */ /* 0x000fe4000001ff00 */
[----:B------:R-:W-:Y:S08]  /*2d60*/  IMMA.16816.S8.S8 R200, R70.ROW, R7.COL, R200 ;  /* 0x0000000746c87237 */ /* 0x000ff000004054c8 */
[----:B0-----:R-:W-:Y:S03]  /*2d70*/  IMMA.16816.S8.S8 R228, R62.ROW, R6.COL, R96 ;  /* 0x000000063ee47237 */ /* 0x001fe60000405460 */
[----:B------:R-:W-:Y:S01]  /*2d80*/  IMAD.MOV.U32 R11, RZ, RZ, R232 ;  /* 0x000000ffff0b7224 */ /* 0x000fe200078e00e8 */
[----:B------:R-:W-:-:S04]  /*2d90*/  MOV R10, R233 ;  /* 0x000000e9000a7202 */ /* 0x000fc80000000f00 */
[----:B------:R-:W-:Y:S01]  /*2da0*/  IMMA.16816.S8.S8 R236, R66.ROW, R6.COL, R180 ;  /* 0x0000000642ec7237 */ /* 0x000fe200004054b4 */
[----:B------:R-:W-:Y:S01]  /*2db0*/  IMAD.MOV.U32 R66, RZ, RZ, RZ ;  /* 0x000000ffff427224 */ /* 0x000fe200078e00ff */
[----:B------:R-:W-:-:S06]  /*2dc0*/  MOV R62, RZ ;  /* 0x000000ff003e7202 */ /* 0x000fcc0000000f00 */
[----:B------:R-:W-:Y:S03]  /*2dd0*/  IMMA.16816.S8.S8 R232, R2.ROW, R7.COL, R224 ;  /* 0x0000000702e87237 */ /* 0x000fe600004054e0 */
[----:B------:R-:W-:-:S05]  /*2de0*/  IMAD.MOV.U32 R14, RZ, RZ, R228 ;  /* 0x000000ffff0e7224 */ /* 0x000fca00078e00e4 */
[-C--:B------:R-:W-:Y:S08]  /*2df0*/  IMMA.16816.S8.S8 R224, R30.ROW, R7.reuse.COL, R204 ;  /* 0x000000071ee07237 */ /* 0x080ff000004054cc */
[----:B------:R-:W-:Y:S01]  /*2e00*/  IMMA.16816.S8.S8 R176, R34.ROW, R7.COL, R176 ;  /* 0x0000000722b07237 */ /* 0x000fe200004054b0 */
[----:B------:R-:W-:-:S07]  /*2e10*/  MOV R7, R229 ;  /* 0x000000e500077202 */ /* 0x000fce0000000f00 */
[-C--:B------:R-:W-:Y:S01]  /*2e20*/  IMMA.16816.S8.S8 R228, R2.ROW, R6.reuse.COL, R64 ;  /* 0x0000000602e47237 */ /* 0x080fe20000405440 */
[----:B------:R-:W0:Y:S07]  /*2e30*/  LDS R2, [R159+0x230] ;  /* 0x000230009f027984 */ /* 0x000e2e0000000800 */
[----:B------:R-:W-:Y:S01]  /*2e40*/  IMMA.16816.S8.S8 R204, R30.ROW, R6.COL, R60 ;  /* 0x000000061ecc7237 */ /* 0x000fe2000040543c */
[----:B------:R-:W-:-:S07]  /*2e50*/  MOV R30, RZ ;  /* 0x000000ff001e7202 */ /* 0x000fce0000000f00 */
[----:B------:R-:W-:Y:S01]  /*2e60*/  IMMA.16816.S8.S8 R28, R34.ROW, R6.COL, R28 ;  /* 0x00000006221c7237 */ /* 0x000fe2000040541c */
[----:B------:R-:W-:-:S07]  /*2e70*/  IMAD.MOV.U32 R34, RZ, RZ, RZ ;  /* 0x000000ffff227224 */ /* 0x000fce00078e00ff */
[----:B------:R-:W-:Y:S01]  /*2e80*/  IMMA.16816.S8.S8 R32, R38.ROW, R6.COL, R32 ;  /* 0x0000000626207237 */ /* 0x000fe20000405420 */
[----:B------:R-:W-:-:S07]  /*2e90*/  MOV R38, RZ ;  /* 0x000000ff00267202 */ /* 0x000fce0000000f00 */
[----:B0-----:R-:W-:Y:S11]  /*2ea0*/  IMMA.16816.S8.S8 R40, R2.ROW, R26.COL, R40 ;  /* 0x0000001a02287237 */ /* 0x001ff60000405428 */
[----:B------:R-:W0:Y:S01]  /*2eb0*/  LDS R34, [R127+UR5+0x4c30] ;  /* 0x004c30057f227984 */ /* 0x000e220008000800 */
[----:B------:R-:W-:-:S03]  /*2ec0*/  MOV R61, R18 ;  /* 0x00000012003d7202 */ /* 0x000fc60000000f00 */
[----:B------:R-:W-:Y:S01]  /*2ed0*/  LDS R18, [R159+0x630] ;  /* 0x000630009f127984 */ /* 0x000fe20000000800 */
[----:B------:R-:W-:Y:S03]  /*2ee0*/  IMMA.16816.S8.S8 R36, R2.ROW, R27.COL, R36 ;  /* 0x0000001b02247237 */ /* 0x000fe60000405424 */
[----:B------:R-:W1:Y:S05]  /*2ef0*/  LDS R35, [R127+UR5+0x4a30] ;  /* 0x004a30057f237984 */ /* 0x000e6a0008000800 */
[-C--:B------:R-:W-:Y:S01]  /*2f00*/  IMMA.16816.S8.S8 R96, R58.ROW, R6.reuse.COL, R92 ;  /* 0x000000063a607237 */ /* 0x080fe2000040545c */
[----:B------:R-:W-:Y:S01]  /*2f10*/  IMAD.MOV.U32 R58, RZ, RZ, RZ ;  /* 0x000000ffff3a7224 */ /* 0x000fe200078e00ff */
[----:B------:R-:W2:Y:S06]  /*2f20*/  LDS R42, [R127+UR5+0x4030] ;  /* 0x004030057f2a7984 */ /* 0x000eac0008000800 */
[----:B------:R-:W-:Y:S01]  /*2f30*/  IMMA.16816.S8.S8 R180, R70.ROW, R6.COL, R56 ;  /* 0x0000000646b47237 */ /* 0x000fe20000405438 */
[----:B------:R-:W3:Y:S04]  /*2f40*/  LDS R6, [R159+0x430] ;  /* 0x000430009f067984 */ /* 0x000ee80000000800 */
[----:B------:R-:W4:Y:S04]  /*2f50*/  LDS R38, [R127+UR5+0x4830] ;  /* 0x004830057f267984 */ /* 0x000f280008000800 */
[----:B------:R-:W5:Y:S01]  /*2f60*/  LDS R39, [R127+UR5+0x4e30] ;  /* 0x004e30057f277984 */ /* 0x000f620008000800 */
[----:B------:R-:W-:Y:S01]  /*2f70*/  IMAD.MOV.U32 R56, RZ, RZ, R75 ;  /* 0x000000ffff387224 */ /* 0x000fe200078e004b */
[----:B------:R-:W-:Y:S01]  /*2f80*/  MOV R57, R74 ;  /* 0x0000004a00397202 */ /* 0x000fe20000000f00 */
[----:B------:R-:W-:-:S02]  /*2f90*/  IMAD.MOV.U32 R93, RZ, RZ, R10 ;  /* 0x000000ffff5d7224 */ /* 0x000fc400078e000a */
[----:B------:R-:W5:Y:S04]  /*2fa0*/  LDS R10, [R159+0xc30] ;  /* 0x000c30009f0a7984 */ /* 0x000f680000000800 */
[----:B0-----:R-:W-:Y:S01]  /*2fb0*/  IMMA.16816.S8.S8 R56, R2.ROW, R34.COL, R56 ;  /* 0x0000002202387237 */ /* 0x001fe20000405438 */
[----:B------:R-:W-:Y:S01]  /*2fc0*/  IMAD.MOV.U32 R60, RZ, RZ, R19 ;  /* 0x000000ffff3c7224 */ /* 0x000fe200078e0013 */
[----:B------:R-:W-:Y:S02]  /*2fd0*/  MOV R19, RZ ;  /* 0x000000ff00137202 */ /* 0x000fe40000000f00 */
[----:B------:R-:W-:Y:S02]  /*2fe0*/  CS2R R234, SRZ ;  /* 0x0000000000ea7805 */ /* 0x000fe4000001ff00 */
[----:B------:R-:W-:Y:S01]  /*2ff0*/  CS2R R54, SRZ ;  /* 0x0000000000367805 */ /* 0x000fe2000001ff00 */
[----:B------:R-:W-:Y:S01]  /*3000*/  IMAD.MOV.U32 R65, RZ, RZ, R7 ;  /* 0x000000ffff417224 */ /* 0x000fe200078e0007 */
[----:B------:R-:W-:Y:S01]  /*3010*/  MOV R7, RZ ;  /* 0x000000ff00077202 */ /* 0x000fe20000000f00 */
[----:B------:R-:W-:Y:S01]  /*3020*/  IMAD.MOV.U32 R70, RZ, RZ, RZ ;  /* 0x000000ffff467224 */ /* 0x000fe200078e00ff */
[----:B------:R-:W-:-:S02]  /*3030*/  CS2R R74, SRZ ;  /* 0x00000000004a7805 */ /* 0x000fc4000001ff00 */
[----:B------:R-:W-:Y:S02]  /*3040*/  CS2R R78, SRZ ;  /* 0x00000000004e7805 */ /* 0x000fe4000001ff00 */
[----:B------:R-:W-:Y:S02]  /*3050*/  CS2R R82, SRZ ;  /* 0x0000000000527805 */ /* 0x000fe4000001ff00 */
[----:B------:R-:W-:Y:S02]  /*3060*/  CS2R R86, SRZ ;  /* 0x0000000000567805 */ /* 0x000fe4000001ff00 */
[----:B------:R-:W-:Y:S02]  /*3070*/  CS2R R90, SRZ ;  /* 0x00000000005a7805 */ /* 0x000fe4000001ff00 */
[----:B------:R-:W-:Y:S02]  /*3080*/  MOV R92, R11 ;  /* 0x0000000b005c7202 */ /* 0x000fe40000000f00 */
[----:B------:R-:W-:Y:S01]  /*3090*/  CS2R R98, SRZ ;  /* 0x0000000000627805 */ /* 0x000fe2000001ff00 */
[----:B-1----:R-:W-:Y:S01]  /*30a0*/  IMMA.16816.S8.S8 R52, R2.ROW, R35.COL, R52 ;  /* 0x0000002302347237 */ /* 0x002fe20000405434 */
[----:B------:R-:W-:Y:S01]  /*30b0*/  IMAD.MOV.U32 R59, RZ, RZ, R15 ;  /* 0x000000ffff3b7224 */ /* 0x000fe200078e000f */
[----:B------:R-:W-:-:S06]  /*30c0*/  MOV R154, R102 ;  /* 0x00000066009a7202 */ /* 0x000fcc0000000f00 */
[----:B--2---:R-:W-:Y:S01]  /*30d0*/  IMMA.16816.S8.S8 R232, R18.ROW, R42.COL, R232 ;  /* 0x0000002a12e87237 */ /* 0x004fe200004054e8 */
[----:B------:R-:W-:Y:S01]  /*30e0*/  IMAD.MOV.U32 R155, RZ, RZ, R103 ;  /* 0x000000ffff9b7224 */ /* 0x000fe200078e0067 */
[----:B------:R-:W-:Y:S02]  /*30f0*/  CS2R R102, SRZ ;  /* 0x0000000000667805 */ /* 0x000fe4000001ff00 */
[----:B------:R-:W-:Y:S02]  /*3100*/  CS2R R106, SRZ ;  /* 0x00000000006a7805 */ /* 0x000fe4000001ff00 */
[----:B------:R-:W-:Y:S02]  /*3110*/  CS2R R110, SRZ ;  /* 0x00000000006e7805 */ /* 0x000fe4000001ff00 */
[----:B------:R-:W-:Y:S02]  /*3120*/  CS2R R114, SRZ ;  /* 0x0000000000727805 */ /* 0x000fe4000001ff00 */
[----:B------:R-:W-:-:S02]  /*3130*/  CS2R R118, SRZ ;  /* 0x0000000000767805 */ /* 0x000fc4000001ff00 */
[----:B------:R-:W-:Y:S02]  /*3140*/  CS2R R122, SRZ ;  /* 0x00000000007a7805 */ /* 0x000fe4000001ff00 */
[----:B------:R-:W-:Y:S01]  /*3150*/  CS2R R230, SRZ ;  /* 0x0000000000e67805 */ /* 0x000fe2000001ff00 */
[----:B---3--:R-:W-:Y:S01]  /*3160*/  IMMA.16816.S8.S8 R68, R6.ROW, R27.COL, R68 ;  /* 0x0000001b06447237 */ /* 0x008fe20000405444 */
[----:B------:R-:W-:Y:S01]  /*3170*/  IMAD.MOV.U32 R23, RZ, RZ, RZ ;  /* 0x000000ffff177224 */ /* 0x000fe200078e00ff */
[----:B------:R-:W-:-:S06]  /*3180*/  CS2R R226, SRZ ;  /* 0x0000000000e27805 */ /* 0x000fcc000001ff00 */
[----:B------:R-:W-:Y:S01]  /*3190*/  IMMA.16816.S8.S8 R72, R6.ROW, R26.COL, R72 ;  /* 0x0000001a06487237 */ /* 0x000fe20000405448 */
[----:B------:R-:W-:-:S07]  /*31a0*/  IMAD.MOV.U32 R11, RZ, RZ, RZ ;  /* 0x000000ffff0b7224 */ /* 0x000fce00078e00ff */
[----:B------:R-:W-:Y:S01]  /*31b0*/  IMMA.16816.S8.S8 R76, R6.ROW, R59.COL, R76 ;  /* 0x0000003b064c7237 */ /* 0x000fe2000040544c */
[----:B------:R-:W-:-:S07]  /*31c0*/  CS2R R30, SRZ ;  /* 0x00000000001e7805 */ /* 0x000fce000001ff00 */
[C---:B----4-:R-:W-:Y:S08]  /*31d0*/  IMMA.16816.S8.S8 R80, R6.reuse.ROW, R38.COL, R80 ;  /* 0x0000002606507237 */ /* 0x050ff00000405450 */
[C---:B------:R-:W-:Y:S08]  /*31e0*/  IMMA.16816.S8.S8 R84, R6.reuse.ROW, R35.COL, R84 ;  /* 0x0000002306547237 */ /* 0x040ff00000405454 */
[C---:B------:R-:W-:Y:S08]  /*31f0*/  IMMA.16816.S8.S8 R88, R6.reuse.ROW, R34.COL, R88 ;  /* 0x0000002206587237 */ /* 0x040ff00000405458 */
[C---:B------:R-:W-:Y:S08]  /*3200*/  IMMA.16816.S8.S8 R92, R6.reuse.ROW, R42.COL, R92 ;  /* 0x0000002a065c7237 */ /* 0x040ff0000040545c */
[----:B-----5:R-:W-:Y:S01]  /*3210*/  IMMA.16816.S8.S8 R96, R6.ROW, R39.COL, R96 ;  /* 0x0000002706607237 */ /* 0x020fe20000405460 */
[----:B------:R-:W0:Y:S01]  /*3220*/  LDS R6, [R159+0x30] ;  /* 0x000030009f067984 */ /* 0x000e220000000800 */
[----:B------:R-:W-:-:S06]  /*3230*/  CS2R R46, SRZ ;  /* 0x00000000002e7805 */ /* 0x000fcc000001ff00 */
[----:B------:R-:W-:Y:S01]  /*3240*/  IMMA.16816.S8.S8 R100, R18.ROW, R27.COL, R100 ;  /* 0x0000001b12647237 */ /* 0x000fe20000405464 */
[----:B------:R-:W-:Y:S01]  /*3250*/  MOV R58, R233 ;  /* 0x000000e9003a7202 */ /* 0x000fe20000000f00 */
[----:B------:R-:W-:-:S06]  /*3260*/  IMAD.MOV.U32 R55, RZ, RZ, R232 ;  /* 0x000000ffff377224 */ /* 0x000fcc00078e00e8 */
[C---:B------:R-:W-:Y:S08]  /*3270*/  IMMA.16816.S8.S8 R104, R18.reuse.ROW, R26.COL, R104 ;  /* 0x0000001a12687237 */ /* 0x040ff00000405468 */
[C---:B------:R-:W-:Y:S08]  /*3280*/  IMMA.16816.S8.S8 R108, R18.reuse.ROW, R59.COL, R108 ;  /* 0x0000003b126c7237 */ /* 0x040ff0000040546c */
[C---:B------:R-:W-:Y:S08]  /*3290*/  IMMA.16816.S8.S8 R112, R18.reuse.ROW, R38.COL, R112 ;  /* 0x0000002612707237 */ /* 0x040ff00000405470 */
[C---:B------:R-:W-:Y:S08]  /*32a0*/  IMMA.16816.S8.S8 R116, R18.reuse.ROW, R35.COL, R116 ;  /* 0x0000002312747237 */ /* 0x040ff00000405474 */
[C---:B------:R-:W-:Y:S08]  /*32b0*/  IMMA.16816.S8.S8 R120, R18.reuse.ROW, R34.COL, R120 ;  /* 0x0000002212787237 */ /* 0x040ff00000405478 */
[----:B------:R-:W-:Y:S01]  /*32c0*/  IMMA.16816.S8.S8 R228, R18.ROW, R39.COL, R228 ;  /* 0x0000002712e47237 */ /* 0x000fe200004054e4 */
[----:B------:R-:W-:-:S02]  /*32d0*/  MOV R18, RZ ;  /* 0x000000ff00127202 */ /* 0x000fc40000000f00 */
[----:B------:R-:W-:Y:S02]  /*32e0*/  CS2R R50, SRZ ;  /* 0x0000000000327805 */ /* 0x000fe4000001ff00 */
[----:B------:R-:W-:Y:S01]  /*32f0*/  MOV R64, R14 ;  /* 0x0000000e00407202 */ /* 0x000fe20000000f00 */
[----:B------:R-:W-:Y:S01]  /*3300*/  IMAD.MOV.U32 R198, RZ, RZ, R143 ;  /* 0x000000ffffc67224 */ /* 0x000fe200078e008f */
[----:B------:R-:W-:Y:S01]  /*3310*/  MOV R199, R142 ;  /* 0x0000008e00c77202 */ /* 0x000fe20000000f00 */
[----:B------:R-:W-:Y:S01]  /*3320*/  LDS R14, [R159+0xa30] ;  /* 0x000a30009f0e7984 */ /* 0x000fe20000000800 */
[----:B------:R-:W-:Y:S08]  /*3330*/  IMMA.16816.S8.S8 R232, R22.ROW, R42.COL, R224 ;  /* 0x0000002a16e87237 */ /* 0x000ff000004054e0 */
[C---:B------:R-:W-:Y:S08]  /*3340*/  IMMA.16816.S8.S8 R224, R10.reuse.ROW, R34.COL, R16 ;  /* 0x000000220ae07237 */ /* 0x040ff00000405410 */
[----:B------:R-:W-:Y:S08]  /*3350*/  IMMA.16816.S8.S8 R16, R10.ROW, R39.COL, R28 ;  /* 0x000000270a107237 */ /* 0x000ff0000040541c */
[C---:B------:R-:W-:Y:S08]  /*3360*/  IMMA.16816.S8.S8 R44, R2.reuse.ROW, R15.COL, R44 ;  /* 0x0000000f022c7237 */ /* 0x040ff0000040542c */
[----:B------:R-:W-:Y:S01]  /*3370*/  IMMA.16816.S8.S8 R48, R2.ROW, R38.COL, R48 ;  /* 0x0000002602307237 */ /* 0x000fe20000405430 */
[----:B------:R-:W-:Y:S01]  /*3380*/  MOV R239, R198 ;  /* 0x000000c600ef7202 */ /* 0x000fe20000000f00 */
[----:B------:R-:W-:-:S06]  /*3390*/  IMAD.MOV.U32 R238, RZ, RZ, R199 ;  /* 0x000000ffffee7224 */ /* 0x000fcc00078e00c7 */
[C---:B------:R-:W-:Y:S08]  /*33a0*/  IMMA.16816.S8.S8 R60, R2.reuse.ROW, R42.COL, R60 ;  /* 0x0000002a023c7237 */ /* 0x040ff0000040543c */
[----:B------:R-:W-:Y:S01]  /*33b0*/  IMMA.16816.S8.S8 R64, R2.ROW, R39.COL, R64 ;  /* 0x0000002702407237 */ /* 0x000fe20000405440 */
[----:B------:R-:W1:Y:S01]  /*33c0*/  LDS R2, [R159+0xe30] ;  /* 0x000e30009f027984 */ /* 0x000e620000000800 */
[----:B------:R-:W-:Y:S01]  /*33d0*/  CS2R R206, SRZ ;  /* 0x0000000000ce7805 */ /* 0x000fe2000001ff00 */
[----:B------:R-:W-:Y:S01]  /*33e0*/  IMAD.MOV.U32 R46, RZ, RZ, R17 ;  /* 0x000000ffff2e7224 */ /* 0x000fe200078e0011 */
[----:B------:R-:W-:-:S02]  /*33f0*/  MOV R43, R16 ;  /* 0x00000010002b7202 */ /* 0x000fc40000000f00 */
[----:B------:R-:W-:Y:S01]  /*3400*/  CS2R R18, SRZ ;  /* 0x0000000000127805 */ /* 0x000fe2000001ff00 */
[----:B------:R-:W-:Y:S01]  /*3410*/  IMAD.MOV.U32 R16, RZ, RZ, R238 ;  /* 0x000000ffff107224 */ /* 0x000fe200078e00ee */
[----:B------:R-:W-:Y:S01]  /*3420*/  MOV R17, R239 ;  /* 0x000000ef00117202 */ /* 0x000fe20000000f00 */
[----:B------:R-:W-:Y:S01]  /*3430*/  IMAD.MOV.U32 R51, RZ, RZ, R232 ;  /* 0x000000ffff337224 */ /* 0x000fe200078e00e8 */
[----:B------:R-:W-:Y:S02]  /*3440*/  MOV R54, R233 ;  /* 0x000000e900367202 */ /* 0x000fe40000000f00 */
[----:B------:R-:W-:Y:S01]  /*3450*/  IMMA.16816.S8.S8 R232, R22.ROW, R39.COL, R204 ;  /* 0x0000002716e87237 */ /* 0x000fe200004054cc */
[----:B------:R-:W-:Y:S01]  /*3460*/  IMAD.MOV.U32 R174, RZ, RZ, R150 ;  /* 0x000000ffffae7224 */ /* 0x000fe200078e0096 */
[----:B------:R-:W-:-:S06]  /*3470*/  MOV R175, R151 ;  /* 0x0000009700af7202 */ /* 0x000fcc0000000f00 */
[----:B0-----:R-:W-:Y:S01]  /*3480*/  IMMA.16816.S8.S8 R204, R6.ROW, R59.COL, R16 ;  /* 0x0000003b06cc7237 */ /* 0x001fe20000405410 */
[----:B------:R-:W-:Y:S01]  /*3490*/  IMAD.MOV.U32 R239, RZ, RZ, R243 ;  /* 0x000000ffffef7224 */ /* 0x000fe200078e00f3 */
[----:B------:R-:W-:Y:S01]  /*34a0*/  MOV R238, R242 ;  /* 0x000000f200ee7202 */ /* 0x000fe20000000f00 */
[----:B------:R-:W-:Y:S01]  /*34b0*/  IMAD.MOV.U32 R247, RZ, RZ, R175 ;  /* 0x000000fffff77224 */ /* 0x000fe200078e00af */
[----:B------:R-:W-:Y:S02]  /*34c0*/  MOV R246, R174 ;  /* 0x000000ae00f67202 */ /* 0x000fe40000000f00 */
[----:B------:R-:W-:Y:S02]  /*34d0*/  CS2R R142, SRZ ;  /* 0x00000000008e7805 */ /* 0x000fe4000001ff00 */
[----:B------:R-:W-:Y:S02]  /*34e0*/  CS2R R146, SRZ ;  /* 0x0000000000927805 */ /* 0x000fe4000001ff00 */
[----:B------:R-:W-:-:S02]  /*34f0*/  CS2R R174, SRZ ;  /* 0x0000000000ae7805 */ /* 0x000fc4000001ff00 */
[----:B------:R-:W-:Y:S02]  /*3500*/  CS2R R170, SRZ ;  /* 0x0000000000aa7805 */ /* 0x000fe4000001ff00 */
[----:B------:R-:W-:Y:S02]  /*3510*/  CS2R R166, SRZ ;  /* 0x0000000000a67805 */ /* 0x000fe4000001ff00 */
[----:B------:R-:W-:Y:S01]  /*3520*/  CS2R R178, SRZ ;  /* 0x0000000000b27805 */ /* 0x000fe2000001ff00 */
[----:B------:R-:W-:Y:S01]  /*3530*/  IMAD.MOV.U32 R16, RZ, RZ, R238 ;  /* 0x000000ffff107224 */ /* 0x000fe200078e00ee */
[----:B------:R-:W-:Y:S02]  /*3540*/  MOV R17, R239 ;  /* 0x000000ef00117202 */ /* 0x000fe40000000f00 */
[----:B------:R-:W-:Y:S01]  /*3550*/  CS2R R238, SRZ ;  /* 0x0000000000ee7805 */ /* 0x000fe2000001ff00 */
[----:B------:R-:W-:Y:S01]  /*3560*/  IMMA.16816.S8.S8 R140, R10.ROW, R27.COL, R140 ;  /* 0x0000001b0a8c7237 */ /* 0x000fe2000040548c */
[----:B------:R-:W-:Y:S01]  /*3570*/  IMAD.MOV.U32 R222, RZ, RZ, R154 ;  /* 0x000000ffffde7224 */ /* 0x000fe200078e009a */
[----:B------:R-:W-:Y:S01]  /*3580*/  MOV R223, R155 ;  /* 0x0000009b00df7202 */ /* 0x000fe20000000f00 */
[----:B------:R-:W-:-:S05]  /*3590*/  IMAD.MOV.U32 R31, RZ, RZ, R205 ;  /* 0x000000ffff1f7224 */ /* 0x000fca00078e00cd */
[----:B------:R-:W-:Y:S01]  /*35a0*/  IMMA.16816.S8.S8 R144, R10.ROW, R26.COL, R144 ;  /* 0x0000001a0a907237 */ /* 0x000fe20000405490 */
[----:B------:R-:W-:-:S07]  /*35b0*/  MOV R30, R204 ;  /* 0x000000cc001e7202 */ /* 0x000fce0000000f00 */
[C---:B------:R-:W-:Y:S08]  /*35c0*/  IMMA.16816.S8.S8 R172, R10.reuse.ROW, R59.COL, R172 ;  /* 0x0000003b0aac7237 */ /* 0x040ff000004054ac */
[C---:B------:R-:W-:Y:S08]  /*35d0*/  IMMA.16816.S8.S8 R168, R10.reuse.ROW, R38.COL, R168 ;  /* 0x000000260aa87237 */ /* 0x040ff000004054a8 */
[C---:B------:R-:W-:Y:S08]  /*35e0*/  IMMA.16816.S8.S8 R164, R10.reuse.ROW, R35.COL, R164 ;  /* 0x000000230aa47237 */ /* 0x040ff000004054a4 */
[----:B------:R-:W-:Y:S01]  /*35f0*/  IMMA.16816.S8.S8 R176, R10.ROW, R42.COL, R176 ;  /* 0x0000002a0ab07237 */ /* 0x000fe200004054b0 */
[----:B------:R-:W-:Y:S01]  /*3600*/  MOV R10, RZ ;  /* 0x000000ff000a7202 */ /* 0x000fe20000000f00 */
[----:B------:R-:W-:Y:S01]  /*3610*/  IMAD.MOV.U32 R251, RZ, RZ, R223 ;  /* 0x000000fffffb7224 */ /* 0x000fe200078e00df */
[----:B------:R-:W-:-:S05]  /*3620*/  MOV R250, R222 ;  /* 0x000000de00fa7202 */ /* 0x000fca0000000f00 */
[C---:B------:R-:W-:Y:S01]  /*3630*/  IMMA.16816.S8.S8 R204, R6.reuse.ROW, R39.COL, R236 ;  /* 0x0000002706cc7237 */ /* 0x040fe200004054ec */
[----:B------:R-:W-:Y:S02]  /*3640*/  CS2R R126, SRZ ;  /* 0x00000000007e7805 */ /* 0x000fe4000001ff00 */
[----:B------:R-:W-:Y:S02]  /*3650*/  CS2R R130, SRZ ;  /* 0x0000000000827805 */ /* 0x000fe4000001ff00 */
[----:B------:R-:W-:Y:S02]  /*3660*/  MOV R15, RZ ;  /* 0x000000ff000f7202 */ /* 0x000fe40000000f00 */
        /* <DEDUP_REMOVED lines=11> */
[----:B------:R-:W-:-:S02]  /*3720*/  CS2R R186, SRZ ;  /* 0x0000000000ba7805 */ /* 0x000fc4000001ff00 */
[----:B------:R-:W-:Y:S02]  /*3730*/  CS2R R202, SRZ ;  /* 0x0000000000ca7805 */ /* 0x000fe4000001ff00 */
[----:B------:R-:W-:Y:S01]  /*3740*/  CS2R R182, SRZ ;  /* 0x0000000000b67805 */ /* 0x000fe2000001ff00 */
[----:B------:R-:W-:Y:S01]  /*3750*/  IMAD.MOV.U32 R66, RZ, RZ, R246 ;  /* 0x000000ffff427224 */ /* 0x000fe200078e00f6 */
[----:B------:R-:W-:Y:S02]  /*3760*/  MOV R67, R247 ;  /* 0x000000f700437202 */ /* 0x000fe40000000f00 */
[----:B------:R-:W-:Y:S02]  /*3770*/  CS2R R246, SRZ ;  /* 0x0000000000f67805 */ /* 0x000fe4000001ff00 */
[----:B------:R-:W-:Y:S01]  /*3780*/  CS2R R242, SRZ ;  /* 0x0000000000f27805 */ /* 0x000fe2000001ff00 */
[----:B------:R-:W-:Y:S01]  /*3790*/  IMMA.16816.S8.S8 R124, R22.ROW, R27.COL, R124 ;  /* 0x0000001b167c7237 */ /* 0x000fe2000040547c */
[----:B------:R-:W-:-:S07]  /*37a0*/  IMAD.MOV.U32 R19, RZ, RZ, R205 ;  /* 0x000000ffff137224 */ /* 0x000fce00078e00cd */
[----:B------:R-:W-:Y:S01]  /*37b0*/  IMMA.16816.S8.S8 R128, R22.ROW, R26.COL, R128 ;  /* 0x0000001a16807237 */ /* 0x000fe20000405480 */
[----:B------:R-:W-:-:S07]  /*37c0*/  MOV R18, R204 ;  /* 0x000000cc00127202 */ /* 0x000fce0000000f00 */
[C---:B------:R-:W-:Y:S08]  /*37d0*/  IMMA.16816.S8.S8 R132, R14.reuse.ROW, R27.COL, R132 ;  /* 0x0000001b0e847237 */ /* 0x040ff00000405484 */
[----:B------:R-:W-:Y:S08]  /*37e0*/  IMMA.16816.S8.S8 R136, R14.ROW, R26.COL, R136 ;  /* 0x0000001a0e887237 */ /* 0x000ff00000405488 */
[C---:B------:R-:W-:Y:S08]  /*37f0*/  IMMA.16816.S8.S8 R220, R22.reuse.ROW, R59.COL, R220 ;  /* 0x0000003b16dc7237 */ /* 0x040ff000004054dc */
[C---:B------:R-:W-:Y:S08]  /*3800*/  IMMA.16816.S8.S8 R216, R22.reuse.ROW, R38.COL, R216 ;  /* 0x0000002616d87237 */ /* 0x040ff000004054d8 */
[C---:B------:R-:W-:Y:S08]  /*3810*/  IMMA.16816.S8.S8 R212, R22.reuse.ROW, R35.COL, R212 ;  /* 0x0000002316d47237 */ /* 0x040ff000004054d4 */
[----:B------:R-:W-:Y:S01]  /*3820*/  IMMA.16816.S8.S8 R208, R22.ROW, R34.COL, R208 ;  /* 0x0000002216d07237 */ /* 0x000fe200004054d0 */
[----:B------:R-:W-:-:S07]  /*3830*/  MOV R22, RZ ;  /* 0x000000ff00167202 */ /* 0x000fce0000000f00 */
[C---:B------:R-:W-:Y:S08]  /*3840*/  IMMA.16816.S8.S8 R196, R14.reuse.ROW, R59.COL, R196 ;  /* 0x0000003b0ec47237 */ /* 0x040ff000004054c4 */
[C---:B------:R-:W-:Y:S08]  /*3850*/  IMMA.16816.S8.S8 R192, R14.reuse.ROW, R38.COL, R192 ;  /* 0x000000260ec07237 */ /* 0x040ff000004054c0 */
[C---:B------:R-:W-:Y:S08]  /*3860*/  IMMA.16816.S8.S8 R188, R14.reuse.ROW, R35.COL, R188 ;  /* 0x000000230ebc7237 */ /* 0x040ff000004054bc */
[C---:B------:R-:W-:Y:S08]  /*3870*/  IMMA.16816.S8.S8 R184, R14.reuse.ROW, R34.COL, R184 ;  /* 0x000000220eb87237 */ /* 0x040ff000004054b8 */
[C---:B------:R-:W-:Y:S08]  /*3880*/  IMMA.16816.S8.S8 R200, R14.reuse.ROW, R42.COL, R200 ;  /* 0x0000002a0ec87237 */ /* 0x040ff000004054c8 */
[----:B------:R-:W-:Y:S01]  /*3890*/  IMMA.16816.S8.S8 R180, R14.ROW, R39.COL, R180 ;  /* 0x000000270eb47237 */ /* 0x000fe200004054b4 */
[----:B------:R-:W-:Y:S01]  /*38a0*/  IMAD.MOV.U32 R14, RZ, RZ, RZ ;  /* 0x000000ffff0e7224 */ /* 0x000fe200078e00ff */
[----:B------:R-:W-:Y:S01]  /*38b0*/  MOV R10, R2 ;  /* 0x00000002000a7202 */ /* 0x000fe20000000f00 */
[----:B------:R-:W-:Y:S01]  /*38c0*/  IMAD.MOV.U32 R11, RZ, RZ, RZ ;  /* 0x000000ffff0b7224 */ /* 0x000fe200078e00ff */
[----:B------:R-:W-:-:S04]  /*38d0*/  MOV R63, R251 ;  /* 0x000000fb003f7202 */ /* 0x000fc80000000f00 */
[----:B------:R-:W-:Y:S01]  /*38e0*/  IMMA.16816.S8.S8 R244, R6.ROW, R35.COL, R244 ;  /* 0x0000002306f47237 */ /* 0x000fe200004054f4 */
[----:B------:R-:W-:Y:S01]  /*38f0*/  IMAD.MOV.U32 R62, RZ, RZ, R250 ;  /* 0x000000ffff3e7224 */ /* 0x000fe200078e00fa */
[----:B------:R-:W-:Y:S02]  /*3900*/  CS2R R150, SRZ ;  /* 0x0000000000967805 */ /* 0x000fe4000001ff00 */
[----:B------:R-:W-:-:S04]  /*3910*/  CS2R R158, SRZ ;  /* 0x00000000009e7805 */ /* 0x000fc8000001ff00 */
[----:B------:R-:W-:Y:S01]  /*3920*/  IMMA.16816.S8.S8 R240, R6.ROW, R34.COL, R240 ;  /* 0x0000002206f07237 */ /* 0x000fe200004054f0 */
[----:B------:R-:W-:-:S07]  /*3930*/  CS2R R250, SRZ ;  /* 0x0000000000fa7805 */ /* 0x000fce000001ff00 */
[C---:B------:R-:W-:Y:S08]  /*3940*/  IMMA.16816.S8.S8 R12, R2.reuse.ROW, R35.COL, R12 ;  /* 0x00000023020c7237 */ /* 0x040ff0000040540c */
[----:B------:R-:W-:Y:S01]  /*3950*/  IMMA.16816.S8.S8 R204, R2.ROW, R34.COL, R20 ;  /* 0x0000002202cc7237 */ /* 0x000fe20000405414 */
[----:B------:R-:W-:-:S07]  /*3960*/  CS2R R34, SRZ ;  /* 0x0000000000227805 */ /* 0x000fce000001ff00 */
[----:B------:R-:W-:Y:S01]  /*3970*/  IMMA.16816.S8.S8 R20, R10.ROW, R39.COL, R32 ;  /* 0x000000270a147237 */ /* 0x000fe20000405420 */
[----:B------:R-:W-:Y:S02]  /*3980*/  CS2R R154, SRZ ;  /* 0x00000000009a7805 */ /* 0x000fe4000001ff00 */
[----:B------:R-:W-:-:S05]  /*3990*/  CS2R R162, SRZ ;  /* 0x0000000000a27805 */ /* 0x000fca000001ff00 */
[C---:B------:R-:W-:Y:S08]  /*39a0*/  IMMA.16816.S8.S8 R148, R6.reuse.ROW, R27.COL, R148 ;  /* 0x0000001b06947237 */ /* 0x040ff00000405494 */
[C---:B------:R-:W-:Y:S08]  /*39b0*/  IMMA.16816.S8.S8 R156, R6.reuse.ROW, R26.COL, R156 ;  /* 0x0000001a069c7237 */ /* 0x040ff0000040549c */
[----:B------:R-:W-:Y:S01]  /*39c0*/  IMMA.16816.S8.S8 R248, R6.ROW, R38.COL, R248 ;  /* 0x0000002606f87237 */ /* 0x000fe200004054f8 */
[----:B------:R-:W-:Y:S01]  /*39d0*/  IMAD.MOV.U32 R6, RZ, RZ, RZ ;  /* 0x000000ffff067224 */ /* 0x000fe200078e00ff */
[----:B------:R-:W-:Y:S01]  /*39e0*/  MOV R22, R43 ;  /* 0x0000002b00167202 */ /* 0x000fe20000000f00 */
[----:B------:R-:W-:-:S05]  /*39f0*/  IMAD.MOV.U32 R23, RZ, RZ, R46 ;  /* 0x000000ffff177224 */ /* 0x000fca00078e002e */
[C---:B------:R-:W-:Y:S01]  /*3a00*/  IMMA.16816.S8.S8 R4, R2.reuse.ROW, R59.COL, R4 ;  /* 0x0000003b02047237 */ /* 0x040fe20000405404 */
[----:B------:R-:W-:Y:S01]  /*3a10*/  MOV R10, R20 ;  /* 0x00000014000a7202 */ /* 0x000fe20000000f00 */
[----:B------:R-:W-:Y:S01]  /*3a20*/  IMAD.MOV.U32 R11, RZ, RZ, R21 ;  /* 0x000000ffff0b7224 */ /* 0x000fe200078e0015 */
[----:B------:R0:W-:Y:S05]  /*3a30*/  STL [R1+0x14], R37 ;  /* 0x0000142501007387 */ /* 0x0001ea0000100800 */
[C---:B------:R-:W-:Y:S01]  /*3a40*/  IMMA.16816.S8.S8 R152, R2.reuse.ROW, R27.COL, R152 ;  /* 0x0000001b02987237 */ /* 0x040fe20000405498 */
[----:B------:R1:W-:Y:S07]  /*3a50*/  STL [R1+0x10], R36 ;  /* 0x0000102401007387 */ /* 0x0003ee0000100800 */
[----:B------:R-:W-:Y:S01]  /*3a60*/  IMMA.16816.S8.S8 R160, R2.ROW, R26.COL, R160 ;  /* 0x0000001a02a07237 */ /* 0x000fe200004054a0 */
[----:B------:R-:W-:Y:S01]  /*3a70*/  CS2R R26, SRZ ;  /* 0x00000000001a7805 */ /* 0x000fe2000001ff00 */
[----:B------:R2:W-:Y:S01]  /*3a80*/  STL [R1+0x4], R23 ;  /* 0x0000041701007387 */ /* 0x0005e20000100800 */
[----:B------:R-:W-:-:S03]  /*3a90*/  UIADD3 UR4, UPT, UPT, UR4, 0x40, URZ ;  /* 0x0000004004047890 */ /* 0x000fc6000fffe0ff */
[----:B------:R2:W-:Y:S02]  /*3aa0*/  STL [R1], R22 ;  /* 0x0000001601007387 */ /* 0x0005e40000100800 */
[----:B------:R-:W-:Y:S01]  /*3ab0*/  IMMA.16816.S8.S8 R24, R2.ROW, R42.COL, R24 ;  /* 0x0000002a02187237 */ /* 0x000fe20000405418 */
[----:B------:R-:W-:Y:S01]  /*3ac0*/  IADD3 R2, P0, PT, R66, 0x40, RZ ;  /* 0x0000004042027810 */ /* 0x000fe20007f1e0ff */
[----:B------:R2:W-:Y:S04]  /*3ad0*/  STL [R1+0x8], R10 ;  /* 0x0000080a01007387 */ /* 0x0005e80000100800 */
[----:B------:R2:W-:Y:S01]  /*3ae0*/  STL [R1+0xc], R11 ;  /* 0x00000c0b01007387 */ /* 0x0005e20000100800 */
[----:B------:R-:W-:Y:S01]  /*3af0*/  IMAD.X R7, RZ, RZ, R67, P0 ;  /* 0x000000ffff077224 */ /* 0x000fe200000e0643 */
[----:B------:R-:W-:Y:S01]  /*3b00*/  ISETP.LE.AND P0, PT, R252, UR4, PT ;  /* 0x00000004fc007c0c */ /* 0x000fe2000bf03270 */
[----:B------:R-:W-:Y:S01]  /*3b10*/  IMAD.MOV.U32 R50, RZ, RZ, R225 ;  /* 0x000000ffff327224 */ /* 0x000fe200078e00e1 */
[----:B------:R-:W-:Y:S01]  /*3b20*/  MOV R47, R224 ;  /* 0x000000e0002f7202 */ /* 0x000fe20000000f00 */
[----:B------:R-:W-:Y:S01]  /*3b30*/  IMAD.MOV.U32 R15, RZ, RZ, R205 ;  /* 0x000000ffff0f7224 */ /* 0x000fe200078e00cd */
[----:B------:R-:W-:Y:S01]  /*3b40*/  MOV R14, R204 ;  /* 0x000000cc000e7202 */ /* 0x000fe20000000f00 */
[----:B------:R-:W-:Y:S01]  /*3b50*/  IMAD.MOV.U32 R237, RZ, RZ, R17 ;  /* 0x000000ffffed7224 */ /* 0x000fe200078e0011 */
[----:B------:R-:W-:Y:S01]  /*3b60*/  IADD3 R3, P1, PT, R62, 0x40, RZ ;  /* 0x000000403e037810 */ /* 0x000fe20007f3e0ff */
[----:B------:R-:W-:Y:S01]  /*3b70*/  IMAD.MOV.U32 R17, RZ, RZ, R57 ;  /* 0x000000ffff117224 */ /* 0x000fe200078e0039 */
[----:B------:R-:W-:Y:S01]  /*3b80*/  MOV R236, R16 ;  /* 0x0000001000ec7202 */ /* 0x000fe20000000f00 */
        /* <DEDUP_REMOVED lines=9> */
[----:B------:R-:W-:Y:S01]  /*3c20*/  IADD3.X R6, PT, PT, RZ, R63, RZ, P1, !PT ;  /* 0x0000003fff067210 */ /* 0x000fe20000ffe4ff */
[----:B0-----:R-:W-:Y:S01]  /*3c30*/  IMAD.MOV.U32 R37, RZ, RZ, R233 ;  /* 0x000000ffff257224 */ /* 0x001fe200078e00e9 */
[----:B------:R-:W-:Y:S01]  /*3c40*/  MOV R224, R55 ;  /* 0x0000003700e07202 */ /* 0x000fe20000000f00 */
[----:B------:R-:W-:Y:S01]  /*3c50*/  IMAD.MOV.U32 R21, RZ, RZ, R50 ;  /* 0x000000ffff157224 */ /* 0x000fe200078e0032 */
[----:B------:R-:W-:Y:S01]  /*3c60*/  MOV R204, R51 ;  /* 0x0000003300cc7202 */ /* 0x000fe20000000f00 */
[----:B------:R-:W-:Y:S01]  /*3c70*/  IMAD.MOV.U32 R229, RZ, RZ, R31 ;  /* 0x000000ffffe57224 */ /* 0x000fe200078e001f */
[----:B-1----:R-:W-:Y:S01]  /*3c80*/  MOV R36, R232 ;  /* 0x000000e800247202 */ /* 0x002fe20000000f00 */
[----:B------:R-:W-:Y:S01]  /*3c90*/  IMAD.MOV.U32 R97, RZ, RZ, R15 ;  /* 0x000000ffff617224 */ /* 0x000fe200078e000f */
[----:B------:R-:W-:Y:S01]  /*3ca0*/  MOV R20, R47 ;  /* 0x0000002f00147202 */ /* 0x000fe20000000f00 */
[----:B------:R-:W-:Y:S01]  /*3cb0*/  IMAD.MOV.U32 R181, RZ, RZ, R19 ;  /* 0x000000ffffb57224 */ /* 0x000fe200078e0013 */
[----:B------:R-:W-:-:S02]  /*3cc0*/  MOV R228, R30 ;  /* 0x0000001e00e47202 */ /* 0x000fc40000000f00 */
[----:B------:R-:W-:Y:S02]  /*3cd0*/  MOV R96, R14 ;  /* 0x0000000e00607202 */ /* 0x000fe40000000f00 */
[----:B------:R-:W-:Y:S01]  /*3ce0*/  MOV R180, R18 ;  /* 0x0000001200b47202 */ /* 0x000fe20000000f00 */
[----:B------:R-:W-:Y:S06]  /*3cf0*/  BAR.SYNC.DEFER_BLOCKING 0x0 ;  /* 0x0000000000007b1d */ /* 0x000fec0000010000 */
[----:B--2---:R-:W-:Y:S05]  /*3d00*/  @!P0 BRA `(.L_x_1) ;  /* 0xffffffc800508947 */ /* 0x004fea000383ffff */
.L_x_0:
[----:B------:R-:W2:Y:S01]  /*3d10*/  LDL.LU R11, [R1+0xc] ;  /* 0x00000c00010b7983 */ /* 0x000ea20000300800 */
[----:B------:R-:W0:Y:S01]  /*3d20*/  S2R R23, SR_TID.X ;  /* 0x0000000000177919 */ /* 0x000e220000002100 */
[----:B------:R-:W-:Y:S01]  /*3d30*/  IMAD R6, R0, UR7, RZ ;  /* 0x0000000700067c24 */ /* 0x000fe2000f8e02ff */
[----:B------:R-:W1:Y:S01]  /*3d40*/  LDCU.64 UR4, c[0x0][0x390] ;  /* 0x00007200ff0477ac */ /* 0x000e620008000a00 */
[----:B------:R-:W3:Y:S04]  /*3d50*/  LDL.LU R15, [R1+0x8] ;  /* 0x00000800010f7983 */ /* 0x000ee80000300800 */
[----:B------:R-:W4:Y:S04]  /*3d60*/  LDL.LU R14, [R1+0x14] ;  /* 0x00001400010e7983 */ /* 0x000f280000300800 */
[----:B------:R-:W5:Y:S04]  /*3d70*/  LDL.LU R10, [R1+0x10] ;  /* 0x00001000010a7983 */ /* 0x000f680000300800 */
[----:B------:R-:W5:Y:S04]  /*3d80*/  LDL.LU R22, [R1] ;  /* 0x0000000001167983 */ /* 0x000f680000300800 */
[----:B------:R-:W5:Y:S01]  /*3d90*/  LDL.LU R19, [R1+0x4] ;  /* 0x0000040001137983 */ /* 0x000f620000300800 */
[----:B------:R-:W-:-:S02]  /*3da0*/  SHF.R.S32.HI R3, RZ, 0x1f, R0 ;  /* 0x0000001fff037819 */ /* 0x000fc40000011400 */
[----:B0-----:R-:W-:Y:S02]  /*3db0*/  SHF.L.U32 R26, R23, 0x1, RZ ;  /* 0x00000001171a7819 */ /* 0x001fe400000006ff */
[----:B------:R-:W0:Y:S02]  /*3dc0*/  S2R R23, SR_CTAID.Y ;  /* 0x0000000000177919 */ /* 0x000e240000002600 */
[----:B0-----:R-:W-:-:S05]  /*3dd0*/  IMAD.SHL.U32 R23, R23, 0x80, RZ ;  /* 0x0000008017177824 */ /* 0x001fca00078e00ff */
[----:B------:R-:W-:-:S04]  /*3de0*/  LOP3.LUT R23, R23, 0x6, R26, 0xf8, !PT ;  /* 0x0000000617177812 */ /* 0x000fc800078ef81a */
[----:B------:R-:W-:-:S04]  /*3df0*/  LOP3.LUT R7, R23, 0x40, R26, 0xf8, !PT ;  /* 0x0000004017077812 */ /* 0x000fc800078ef81a */
[----:B------:R-:W-:-:S04]  /*3e00*/  LEA R6, P0, R6, R7, 0x8 ;  /* 0x0000000706067211 */ /* 0x000fc800078040ff */
[----:B------:R-:W-:Y:S01]  /*3e10*/  IADD3.X R7, PT, PT, RZ, RZ, RZ, P0, !PT ;  /* 0x000000ffff077210 */ /* 0x000fe200007fe4ff */
[----:B--2---:R-:W-:Y:S02]  /*3e20*/  IMAD.MOV.U32 R18, RZ, RZ, R11 ;  /* 0x000000ffff127224 */ /* 0x004fe400078e000b */
[----:B------:R-:W0:Y:S02]  /*3e30*/  S2R R11, SR_TID.X ;  /* 0x00000000000b7919 */ /* 0x000e240000002100 */
[----:B------:R-:W-:Y:S01]  /*3e40*/  IMAD.MOV.U32 R46, RZ, RZ, R18 ;  /* 0x000000ffff2e7224 */ /* 0x000fe200078e0012 */
[----:B---3--:R-:W-:Y:S01]  /*3e50*/  MOV R47, R15 ;  /* 0x0000000f002f7202 */ /* 0x008fe20000000f00 */
[----:B----4-:R-:W-:Y:S01]  /*3e60*/  IMAD.MOV.U32 R54, RZ, RZ, R14 ;  /* 0x000000ffff367224 */ /* 0x010fe200078e000e */
[----:B-----5:R-:W-:Y:S01]  /*3e70*/  MOV R55, R10 ;  /* 0x0000000a00377202 */ /* 0x020fe20000000f00 */
[----:B------:R-:W-:Y:S01]  /*3e80*/  IMAD.MOV.U32 R51, RZ, RZ, R22 ;  /* 0x000000ffff337224 */ /* 0x000fe200078e0016 */
[----:B------:R-:W-:-:S02]  /*3e90*/  MOV R50, R19 ;  /* 0x0000001300327202 */ /* 0x000fc40000000f00 */
[----:B0-----:R-:W-:-:S04]  /*3ea0*/  LOP3.LUT R2, R11, 0x1f, RZ, 0xc0, !PT ;  /* 0x0000001f0b027812 */ /* 0x001fc800078ec0ff */
[----:B------:R-:W-:-:S04]  /*3eb0*/  SHF.R.U64 R2, R2, 0x2, RZ ;  /* 0x0000000202027819 */ /* 0x000fc800000012ff */
[----:B------:R-:W-:-:S05]  /*3ec0*/  LOP3.LUT R11, R2, 0x3c0, R11, 0xf8, !PT ;  /* 0x000003c0020b7812 */ /* 0x000fca00078ef80b */
[----:B------:R-:W-:-:S04]  /*3ed0*/  IMAD.WIDE.U32 R6, R11, R0, R6 ;  /* 0x000000000b067225 */ /* 0x000fc800078e0006 */
[----:B------:R-:W-:Y:S01]  /*3ee0*/  IMAD R3, R3, R11, R7 ;  /* 0x0000000b03037224 */ /* 0x000fe200078e0207 */
[C---:B-1----:R-:W-:Y:S01]  /*3ef0*/  LEA R2, P0, R6.reuse, UR4, 0x2 ;  /* 0x0000000406027c11 */ /* 0x042fe2000f8010ff */
[----:B------:R-:W0:Y:S03]  /*3f00*/  LDCU UR4, c[0x0][0x3a8] ;  /* 0x00007500ff0477ac */ /* 0x000e260008000800 */
[----:B------:R-:W-:Y:S01]  /*3f10*/  LEA.HI.X R3, R6, UR5, R3, 0x2, P0 ;  /* 0x0000000506037c11 */ /* 0x000fe200080f1403 */
[----:B------:R-:W1:Y:S04]  /*3f20*/  LDCU UR5, c[0x0][0x3a4] ;  /* 0x00007480ff0577ac */ /* 0x000e680008000800 */
[----:B------:R-:W0:Y:S04]  /*3f30*/  LDG.E.64 R26, desc[UR8][R2.64] ;  /* 0x00000008021a7981 */ /* 0x000e28000c1e1b00 */
[----:B------:R-:W2:Y:S04]  /*3f40*/  LDG.E.64 R22, desc[UR8][R2.64+0x60] ;  /* 0x0000600802167981 */ /* 0x000ea8000c1e1b00 */
[----:B------:R-:W3:Y:S04]  /*3f50*/  LDG.E.64 R18, desc[UR8][R2.64+0x80] ;  /* 0x0000800802127981 */ /* 0x000ee8000c1e1b00 */
[----:B------:R-:W4:Y:S04]  /*3f60*/  LDG.E.64 R6, desc[UR8][R2.64+0xa0] ;  /* 0x0000a00802067981 */ /* 0x000f28000c1e1b00 */
[----:B------:R-:W5:Y:S04]  /*3f70*/  LDG.E.64 R34, desc[UR8][R2.64+0x20] ;  /* 0x0000200802227981 */ /* 0x000f68000c1e1b00 */
[----:B------:R-:W5:Y:S04]  /*3f80*/  LDG.E.64 R14, desc[UR8][R2.64+0xc0] ;  /* 0x0000c008020e7981 */ /* 0x000f68000c1e1b00 */
[----:B------:R-:W5:Y:S04]  /*3f90*/  LDG.E.64 R10, desc[UR8][R2.64+0xe0] ;  /* 0x0000e008020a7981 */ /* 0x000f68000c1e1b00 */
[----:B------:R-:W5:Y:S01]  /*3fa0*/  LDG.E.64 R38, desc[UR8][R2.64+0x40] ;  /* 0x0000400802267981 */ /* 0x000f62000c1e1b00 */
[----:B0-----:R-:W-:-:S04]  /*3fb0*/  IMAD R31, R26, UR4, RZ ;  /* 0x000000041a1f7c24 */ /* 0x001fc8000f8e02ff */
[----:B-1----:R-:W-:Y:S02]  /*3fc0*/  IMAD R236, R236, UR5, R31 ;  /* 0x00000005ecec7c24 */ /* 0x002fe4000f8e021f */
[----:B--2---:R-:W-:Y:S02]  /*3fd0*/  IMAD R31, R22, UR4, RZ ;  /* 0x00000004161f7c24 */ /* 0x004fe4000f8e02ff */
[----:B------:R-:W-:Y:S02]  /*3fe0*/  IMAD R22, R23, UR4, RZ ;  /* 0x0000000417167c24 */ /* 0x000fe4000f8e02ff */
[----:B---3--:R-:W-:Y:S02]  /*3ff0*/  IMAD R23, R18, UR4, RZ ;  /* 0x0000000412177c24 */ /* 0x008fe4000f8e02ff */
[----:B------:R-:W-:Y:S02]  /*4000*/  IMAD R18, R19, UR4, RZ ;  /* 0x0000000413127c24 */ /* 0x000fe4000f8e02ff */
[----:B----4-:R-:W-:-:S02]  /*4010*/  IMAD R19, R6, UR4, RZ ;  /* 0x0000000406137c24 */ /* 0x010fc4000f8e02ff */
[----:B------:R-:W-:Y:S02]  /*4020*/  IMAD R6, R7, UR4, RZ ;  /* 0x0000000407067c24 */ /* 0x000fe4000f8e02ff */
[----:B------:R-:W-:Y:S02]  /*4030*/  IMAD R26, R27, UR4, RZ ;  /* 0x000000041b1a7c24 */ /* 0x000fe4000f8e02ff */
[----:B-----5:R-:W-:Y:S02]  /*4040*/  IMAD R27, R34, UR4, RZ ;  /* 0x00000004221b7c24 */ /* 0x020fe4000f8e02ff */
[----:B------:R-:W-:Y:S02]  /*4050*/  IMAD R245, R245, UR5, R6 ;  /* 0x00000005f5f57c24 */ /* 0x000fe4000f8e0206 */
[----:B------:R-:W-:Y:S02]  /*4060*/  IMAD R6, R15, UR4, RZ ;  /* 0x000000040f067c24 */ /* 0x000fe4000f8e02ff */
[----:B------:R-:W-:-:S02]  /*4070*/  IMAD R237, R237, UR5, R26 ;  /* 0x00000005eded7c24 */ /* 0x000fc4000f8e021a */
[----:B------:R-:W-:Y:S02]  /*4080*/  IMAD R148, R148, UR5, R27 ;  /* 0x0000000594947c24 */ /* 0x000fe4000f8e021b */
[----:B------:R-:W-:Y:S02]  /*4090*/  IMAD R15, R10, UR4, RZ ;  /* 0x000000040a0f7c24 */ /* 0x000fe4000f8e02ff */
[----:B------:R-:W-:Y:S02]  /*40a0*/  IMAD R30, R35, UR4, RZ ;  /* 0x00000004231e7c24 */ /* 0x000fe4000f8e02ff */
[----:B------:R-:W-:Y:S02]  /*40b0*/  IMAD R27, R38, UR4, RZ ;  /* 0x00000004261b7c24 */ /* 0x000fe4000f8e02ff */
[----:B------:R-:W-:Y:S02]  /*40c0*/  IMAD R26, R39, UR4, RZ ;  /* 0x00000004271a7c24 */ /* 0x000fe4000f8e02ff */
[----:B------:R-:W-:-:S02]  /*40d0*/  IMAD R7, R14, UR4, RZ ;  /* 0x000000040e077c24 */ /* 0x000fc4000f8e02ff */
[----:B------:R-:W-:Y:S02]  /*40e0*/  IMAD R10, R11, UR4, RZ ;  /* 0x000000040b0a7c24 */ /* 0x000fe4000f8e02ff */
[----:B------:R-:W-:Y:S02]  /*40f0*/  IMAD R149, R149, UR5, R30 ;  /* 0x0000000595957c24 */ /* 0x000fe4000f8e021e */
[----:B------:R-:W-:Y:S02]  /*4100*/  IMAD R156, R156, UR5, R27 ;  /* 0x000000059c9c7c24 */ /* 0x000fe4000f8e021b */
[----:B------:R-:W-:Y:S02]  /*4110*/  IMAD R157, R157, UR5, R26 ;  /* 0x000000059d9d7c24 */ /* 0x000fe4000f8e021a */
[----:B------:R-:W-:Y:S02]  /*4120*/  IMAD R228, R228, UR5, R31 ;  /* 0x00000005e4e47c24 */ /* 0x000fe4000f8e021f */
[----:B------:R-:W-:-:S02]  /*4130*/  IMAD R229, R229, UR5, R22 ;  /* 0x00000005e5e57c24 */ /* 0x000fc4000f8e0216 */
[----:B------:R-:W-:Y:S02]  /*4140*/  IMAD R248, R248, UR5, R23 ;  /* 0x00000005f8f87c24 */ /* 0x000fe4000f8e0217 */
[----:B------:R-:W-:Y:S02]  /*4150*/  IMAD R249, R249, UR5, R18 ;  /* 0x00000005f9f97c24 */ /* 0x000fe4000f8e0212 */
[----:B------:R-:W-:Y:S02]  /*4160*/  IMAD R244, R244, UR5, R19 ;  /* 0x00000005f4f47c24 */ /* 0x000fe4000f8e0213 */
[----:B------:R-:W-:Y:S02]  /*4170*/  IMAD R240, R240, UR5, R7 ;  /* 0x00000005f0f07c24 */ /* 0x000fe4000f8e0207 */
[----:B------:R-:W-:Y:S02]  /*4180*/  IMAD R241, R241, UR5, R6 ;  /* 0x00000005f1f17c24 */ /* 0x000fe4000f8e0206 */
[----:B------:R-:W-:-:S02]  /*4190*/  IMAD R180, R180, UR5, R15 ;  /* 0x00000005b4b47c24 */ /* 0x000fc4000f8e020f */
[----:B------:R-:W-:Y:S02]  /*41a0*/  IMAD R181, R181, UR5, R10 ;  /* 0x00000005b5b57c24 */ /* 0x000fe4000f8e020a */
[----:B------:R-:W-:Y:S01]  /*41b0*/  IMAD.WIDE R6, R0, 0x20, R2 ;  /* 0x0000002000067825 */ /* 0x000fe200078e0202 */
[----:B------:R-:W-:Y:S04]  /*41c0*/  STG.E.64 desc[UR8][R2.64], R236 ;  /* 0x000000ec02007986 */ /* 0x000fe8000c101b08 */
[----:B------:R-:W-:Y:S04]  /*41d0*/  STG.E.64 desc[UR8][R2.64+0x20], R148 ;  /* 0x0000209402007986 */ /* 0x000fe8000c101b08 */
[----:B------:R-:W-:Y:S04]  /*41e0*/  STG.E.64 desc[UR8][R2.64+0x40], R156 ;  /* 0x0000409c02007986 */ /* 0x000fe8000c101b08 */
[----:B------:R-:W-:Y:S04]  /*41f0*/  STG.E.64 desc[UR8][R2.64+0x60], R228 ;  /* 0x000060e402007986 */ /* 0x000fe8000c101b08 */
[----:B------:R-:W-:Y:S04]  /*4200*/  STG.E.64 desc[UR8][R2.64+0x80], R248 ;  /* 0x000080f802007986 */ /* 0x000fe8000c101b08 */
[----:B------:R-:W-:Y:S04]  /*4210*/  STG.E.64 desc[UR8][R2.64+0xa0], R244 ;  /* 0x0000a0f402007986 */ /* 0x000fe8000c101b08 */
[----:B------:R-:W-:Y:S04]  /*4220*/  STG.E.64 desc[UR8][R2.64+0xc0], R240 ;  /* 0x0000c0f002007986 */ /* 0x000fe8000c101b08 */
[----:B------:R-:W-:Y:S04]  /*4230*/  STG.E.64 desc[UR8][R2.64+0xe0], R180 ;  /* 0x0000e0b402007986 */ /* 0x000fe8000c101b08 */
[----:B------:R-:W2:Y:S04]  /*4240*/  LDG.E.64 R18, desc[UR8][R6.64] ;  /* 0x0000000806127981 */ /* 0x000ea8000c1e1b00 */
[----:B------:R-:W3:Y:S04]  /*4250*/  LDG.E.64 R30, desc[UR8][R6.64+0x40] ;  /* 0x00004008061e7981 */ /* 0x000ee8000c1e1b00 */
[----:B------:R-:W4:Y:S04]  /*4260*/  LDG.E.64 R38, desc[UR8][R6.64+0x80] ;  /* 0x0000800806267981 */ /* 0x000f28000c1e1b00 */
[----:B------:R-:W5:Y:S04]  /*4270*/  LDG.E.64 R34, desc[UR8][R6.64+0x60] ;  /* 0x0000600806227981 */ /* 0x000f68000c1e1b00 */
[----:B------:R-:W5:Y:S04]  /*4280*/  LDG.E.64 R14, desc[UR8][R6.64+0xc0] ;  /* 0x0000c008060e7981 */ /* 0x000f68000c1e1b00 */
[----:B------:R-:W5:Y:S04]  /*4290*/  LDG.E.64 R10, desc[UR8][R6.64+0xe0] ;  /* 0x0000e008060a7981 */ /* 0x000f68000c1e1b00 */
[----:B------:R-:W5:Y:S04]  /*42a0*/  LDG.E.64 R26, desc[UR8][R6.64+0x20] ;  /* 0x00002008061a7981 */ /* 0x000f68000c1e1b00 */
[----:B------:R-:W5:Y:S01]  /*42b0*/  LDG.E.64 R42, desc[UR8][R6.64+0xa0] ;  /* 0x0000a008062a7981 */ /* 0x000f62000c1e1b00 */
[----:B--2---:R-:W-:-:S02]  /*42c0*/  IMAD R23, R18, UR4, RZ ;  /* 0x0000000412177c24 */ /* 0x004fc4000f8e02ff */
[----:B------:R-:W-:Y:S02]  /*42d0*/  IMAD R18, R19, UR4, RZ ;  /* 0x0000000413127c24 */ /* 0x000fe4000f8e02ff */
[----:B---3--:R-:W-:-:S04]  /*42e0*/  IMAD R19, R30, UR4, RZ ;  /* 0x000000041e137c24 */ /* 0x008fc8000f8e02ff */
[----:B------:R-:W-:Y:S02]  /*42f0*/  IMAD R40, R40, UR5, R19 ;  /* 0x0000000528287c24 */ /* 0x000fe4000f8e0213 */
[----:B----4-:R-:W-:Y:S02]  /*4300*/  IMAD R19, R38, UR4, RZ ;  /* 0x0000000426137c24 */ /* 0x010fe4000f8e02ff */
[----:B------:R-:W-:Y:S02]  /*4310*/  IMAD R60, R60, UR5, R23 ;  /* 0x000000053c3c7c24 */ /* 0x000fe4000f8e0217 */
[----:B------:R-:W-:Y:S02]  /*4320*/  IMAD R61, R61, UR5, R18 ;  /* 0x000000053d3d7c24 */ /* 0x000fe4000f8e0212 */
[----:B------:R-:W-:Y:S02]  /*4330*/  IMAD R18, R31, UR4, RZ ;  /* 0x000000041f127c24 */ /* 0x000fe4000f8e02ff */
[----:B-----5:R-:W-:-:S02]  /*4340*/  IMAD R23, R34, UR4, RZ ;  /* 0x0000000422177c24 */ /* 0x020fc4000f8e02ff */
[----:B------:R-:W-:Y:S02]  /*4350*/  IMAD R22, R35, UR4, RZ ;  /* 0x0000000423167c24 */ /* 0x000fe4000f8e02ff */
[----:B------:R-:W-:Y:S02]  /*4360*/  IMAD R48, R48, UR5, R19 ;  /* 0x0000000530307c24 */ /* 0x000fe4000f8e0213 */
[----:B------:R-:W-:Y:S02]  /*4370*/  IMAD R19, R14, UR4, RZ ;  /* 0x000000040e137c24 */ /* 0x000fe4000f8e02ff */
[----:B------:R-:W-:Y:S02]  /*4380*/  IMAD R14, R15, UR4, RZ ;  /* 0x000000040f0e7c24 */ /* 0x000fe4000f8e02ff */
[----:B------:R-:W-:Y:S02]  /*4390*/  IMAD R41, R41, UR5, R18 ;  /* 0x0000000529297c24 */ /* 0x000fe4000f8e0212 */
        /* <DEDUP_REMOVED lines=8> */
[----:B------:R-:W-:Y:S02]  /*4420*/  IMAD R10, R11, UR4, RZ ;  /* 0x000000040b0a7c24 */ /* 0x000fe4000f8e02ff */
        /* <DEDUP_REMOVED lines=9> */
[----:B------:R-:W-:Y:S01]  /*44c0*/  IMAD.WIDE R10, R0, 0x40, R2 ;  /* 0x00000040000a7825 */ /* 0x000fe200078e0202 */
[----:B------:R-:W-:Y:S04]  /*44d0*/  STG.E.64 desc[UR8][R6.64], R60 ;  /* 0x0000003c06007986 */ /* 0x000fe8000c101b08 */
[----:B------:R0:W-:Y:S04]  /*44e0*/  STG.E.64 desc[UR8][R6.64+0x20], R26 ;  /* 0x0000201a06007986 */ /* 0x0001e8000c101b08 */
[----:B------:R1:W-:Y:S04]  /*44f0*/  STG.E.64 desc[UR8][R6.64+0x40], R40 ;  /* 0x0000402806007986 */ /* 0x0003e8000c101b08 */
[----:B------:R-:W-:Y:S04]  /*4500*/  STG.E.64 desc[UR8][R6.64+0x60], R44 ;  /* 0x0000602c06007986 */ /* 0x000fe8000c101b08 */
[----:B------:R-:W-:Y:S04]  /*4510*/  STG.E.64 desc[UR8][R6.64+0x80], R48 ;  /* 0x0000803006007986 */ /* 0x000fe8000c101b08 */
[----:B------:R-:W-:Y:S04]  /*4520*/  STG.E.64 desc[UR8][R6.64+0xa0], R52 ;  /* 0x0000a03406007986 */ /* 0x000fe8000c101b08 */
[----:B------:R-:W-:Y:S04]  /*4530*/  STG.E.64 desc[UR8][R6.64+0xc0], R16 ;  /* 0x0000c01006007986 */ /* 0x000fe8000c101b08 */
[----:B------:R2:W-:Y:S04]  /*4540*/  STG.E.64 desc[UR8][R6.64+0xe0], R64 ;  /* 0x0000e04006007986 */ /* 0x0005e8000c101b08 */
[----:B------:R-:W3:Y:S04]  /*4550*/  LDG.E.64 R14, desc[UR8][R10.64] ;  /* 0x000000080a0e7981 */ /* 0x000ee8000c1e1b00 */
[----:B------:R-:W2:Y:S04]  /*4560*/  LDG.E.64 R22, desc[UR8][R10.64+0x20] ;  /* 0x000020080a167981 */ /* 0x000ea8000c1e1b00 */
[----:B0-----:R-:W4:Y:S04]  /*4570*/  LDG.E.64 R26, desc[UR8][R10.64+0x40] ;  /* 0x000040080a1a7981 */ /* 0x001f28000c1e1b00 */
[----:B------:R-:W5:Y:S04]  /*4580*/  LDG.E.64 R30, desc[UR8][R10.64+0x60] ;  /* 0x000060080a1e7981 */ /* 0x000f68000c1e1b00 */
[----:B------:R-:W5:Y:S04]  /*4590*/  LDG.E.64 R34, desc[UR8][R10.64+0x80] ;  /* 0x000080080a227981 */ /* 0x000f68000c1e1b00 */
[----:B------:R-:W5:Y:S04]  /*45a0*/  LDG.E.64 R38, desc[UR8][R10.64+0xa0] ;  /* 0x0000a0080a267981 */ /* 0x000f68000c1e1b00 */
[----:B-1----:R-:W5:Y:S04]  /*45b0*/  LDG.E.64 R40, desc[UR8][R10.64+0xc0] ;  /* 0x0000c0080a287981 */ /* 0x002f68000c1e1b00 */
[----:B------:R-:W5:Y:S01]  /*45c0*/  LDG.E.64 R42, desc[UR8][R10.64+0xe0] ;  /* 0x0000e0080a2a7981 */ /* 0x000f62000c1e1b00 */
[----:B---3--:R-:W-:-:S02]  /*45d0*/  IMAD R19, R14, UR4, RZ ;  /* 0x000000040e137c24 */ /* 0x008fc4000f8e02ff */
[----:B------:R-:W-:Y:S02]  /*45e0*/  IMAD R14, R15, UR4, RZ ;  /* 0x000000040f0e7c24 */ /* 0x000fe4000f8e02ff */
[----:B--2---:R-:W-:Y:S02]  /*45f0*/  IMAD R7, R22, UR4, RZ ;  /* 0x0000000416077c24 */ /* 0x004fe4000f8e02ff */
[----:B------:R-:W-:Y:S02]  /*4600*/  IMAD R6, R23, UR4, RZ ;  /* 0x0000000417067c24 */ /* 0x000fe4000f8e02ff */
[----:B------:R-:W-:Y:S02]  /*4610*/  IMAD R93, R93, UR5, R14 ;  /* 0x000000055d5d7c24 */ /* 0x000fe4000f8e020e */
[----:B------:R-:W-:Y:S02]  /*4620*/  IMAD R68, R68, UR5, R7 ;  /* 0x0000000544447c24 */ /* 0x000fe4000f8e0207 */
[----:B------:R-:W-:-:S02]  /*4630*/  IMAD R69, R69, UR5, R6 ;  /* 0x0000000545457c24 */ /* 0x000fc4000f8e0206 */
[----:B----4-:R-:W-:Y:S02]  /*4640*/  IMAD R7, R26, UR4, RZ ;  /* 0x000000041a077c24 */ /* 0x010fe4000f8e02ff */
[----:B------:R-:W-:Y:S02]  /*4650*/  IMAD R6, R27, UR4, RZ ;  /* 0x000000041b067c24 */ /* 0x000fe4000f8e02ff */
[----:B-----5:R-:W-:Y:S02]  /*4660*/  IMAD R15, R30, UR4, RZ ;  /* 0x000000041e0f7c24 */ /* 0x020fe4000f8e02ff */
[----:B------:R-:W-:Y:S02]  /*4670*/  IMAD R14, R31, UR4, RZ ;  /* 0x000000041f0e7c24 */ /* 0x000fe4000f8e02ff */
[----:B------:R-:W-:Y:S02]  /*4680*/  IMAD R72, R72, UR5, R7 ;  /* 0x0000000548487c24 */ /* 0x000fe4000f8e0207 */
[----:B------:R-:W-:-:S02]  /*4690*/  IMAD R73, R73, UR5, R6 ;  /* 0x0000000549497c24 */ /* 0x000fc4000f8e0206 */
[----:B------:R-:W-:Y:S02]  /*46a0*/  IMAD R76, R76, UR5, R15 ;  /* 0x000000054c4c7c24 */ /* 0x000fe4000f8e020f */
[----:B------:R-:W-:Y:S02]  /*46b0*/  IMAD R77, R77, UR5, R14 ;  /* 0x000000054d4d7c24 */ /* 0x000fe4000f8e020e */
[----:B------:R-:W-:Y:S02]  /*46c0*/  IMAD R7, R34, UR4, RZ ;  /* 0x0000000422077c24 */ /* 0x000fe4000f8e02ff */
[----:B------:R-:W-:Y:S02]  /*46d0*/  IMAD R6, R35, UR4, RZ ;  /* 0x0000000423067c24 */ /* 0x000fe4000f8e02ff */
[----:B------:R-:W-:Y:S02]  /*46e0*/  IMAD R15, R38, UR4, RZ ;  /* 0x00000004260f7c24 */ /* 0x000fe4000f8e02ff */
[----:B------:R-:W-:-:S02]  /*46f0*/  IMAD R14, R39, UR4, RZ ;  /* 0x00000004270e7c24 */ /* 0x000fc4000f8e02ff */
[----:B------:R-:W-:Y:S02]  /*4700*/  IMAD R80, R80, UR5, R7 ;  /* 0x0000000550507c24 */ /* 0x000fe4000f8e0207 */
[----:B------:R-:W-:Y:S02]  /*4710*/  IMAD R81, R81, UR5, R6 ;  /* 0x0000000551517c24 */ /* 0x000fe4000f8e0206 */
[----:B------:R-:W-:Y:S02]  /*4720*/  IMAD R84, R84, UR5, R15 ;  /* 0x0000000554547c24 */ /* 0x000fe4000f8e020f */
[----:B------:R-:W-:Y:S02]  /*4730*/  IMAD R85, R85, UR5, R14 ;  /* 0x0000000555557c24 */ /* 0x000fe4000f8e020e */
        /* <DEDUP_REMOVED lines=9> */
[C---:B------:R-:W-:Y:S01]  /*47d0*/  IMAD.WIDE R6, R0.reuse, 0x20, R10 ;  /* 0x0000002000067825 */ /* 0x040fe200078e020a */
[----:B------:R-:W-:Y:S04]  /*47e0*/  STG.E.64 desc[UR8][R10.64], R92 ;  /* 0x0000005c0a007986 */ /* 0x000fe8000c101b08 */
[----:B------:R-:W-:Y:S04]  /*47f0*/  STG.E.64 desc[UR8][R10.64+0x20], R68 ;  /* 0x000020440a007986 */ /* 0x000fe8000c101b08 */
[----:B------:R-:W-:Y:S04]  /*4800*/  STG.E.64 desc[UR8][R10.64+0x40], R72 ;  /* 0x000040480a007986 */ /* 0x000fe8000c101b08 */
[----:B------:R-:W-:Y:S04]  /*4810*/  STG.E.64 desc[UR8][R10.64+0x60], R76 ;  /* 0x0000604c0a007986 */ /* 0x000fe8000c101b08 */
[----:B------:R-:W-:Y:S04]  /*4820*/  STG.E.64 desc[UR8][R10.64+0x80], R80 ;  /* 0x000080500a007986 */ /* 0x000fe8000c101b08 */
[----:B------:R-:W-:Y:S04]  /*4830*/  STG.E.64 desc[UR8][R10.64+0xa0], R84 ;  /* 0x0000a0540a007986 */ /* 0x000fe8000c101b08 */
[----:B------:R-:W-:Y:S04]  /*4840*/  STG.E.64 desc[UR8][R10.64+0xc0], R88 ;  /* 0x0000c0580a007986 */ /* 0x000fe8000c101b08 */
[----:B------:R0:W-:Y:S04]  /*4850*/  STG.E.64 desc[UR8][R10.64+0xe0], R28 ;  /* 0x0000e01c0a007986 */ /* 0x0001e8000c101b08 */
[----:B------:R-:W2:Y:S04]  /*4860*/  LDG.E.64 R14, desc[UR8][R6.64] ;  /* 0x00000008060e7981 */ /* 0x000ea8000c1e1b00 */
[----:B------:R-:W0:Y:S04]  /*4870*/  LDG.E.64 R18, desc[UR8][R6.64+0x20] ;  /* 0x0000200806127981 */ /* 0x000e28000c1e1b00 */
[----:B------:R-:W3:Y:S04]  /*4880*/  LDG.E.64 R22, desc[UR8][R6.64+0x40] ;  /* 0x0000400806167981 */ /* 0x000ee8000c1e1b00 */
[----:B------:R-:W4:Y:S04]  /*4890*/  LDG.E.64 R26, desc[UR8][R6.64+0x60] ;  /* 0x00006008061a7981 */ /* 0x000f28000c1e1b00 */
[----:B------:R-:W5:Y:S04]  /*48a0*/  LDG.E.64 R30, desc[UR8][R6.64+0x80] ;  /* 0x00008008061e7981 */ /* 0x000f68000c1e1b00 */
[----:B------:R-:W5:Y:S04]  /*48b0*/  LDG.E.64 R34, desc[UR8][R6.64+0xa0] ;  /* 0x0000a00806227981 */ /* 0x000f68000c1e1b00 */
[----:B------:R-:W5:Y:S04]  /*48c0*/  LDG.E.64 R38, desc[UR8][R6.64+0xc0] ;  /* 0x0000c00806267981 */ /* 0x000f68000c1e1b00 */
[----:B------:R-:W5:Y:S01]  /*48d0*/  LDG.E.64 R40, desc[UR8][R6.64+0xe0] ;  /* 0x0000e00806287981 */ /* 0x000f62000c1e1b00 */
[----:B------:R-:W-:-:S04]  /*48e0*/  IMAD.WIDE R2, R0, 0x80, R2 ;  /* 0x0000008000027825 */ /* 0x000fc800078e0202 */
[----:B--2---:R-:W-:Y:S02]  /*48f0*/  IMAD R17, R14, UR4, RZ ;  /* 0x000000040e117c24 */ /* 0x004fe4000f8e02ff */
[----:B------:R-:W-:Y:S02]  /*4900*/  IMAD R14, R15, UR4, RZ ;  /* 0x000000040f0e7c24 */ /* 0x000fe4000f8e02ff */
[----:B0-----:R-:W-:Y:S02]  /*4910*/  IMAD R11, R18, UR4, RZ ;  /* 0x00000004120b7c24 */ /* 0x001fe4000f8e02ff */
[----:B------:R-:W-:Y:S02]  /*4920*/  IMAD R10, R19, UR4, RZ ;  /* 0x00000004130a7c24 */ /* 0x000fe4000f8e02ff */
[----:B------:R-:W-:Y:S02]  /*4930*/  IMAD R225, R225, UR5, R14 ;  /* 0x00000005e1e17c24 */ /* 0x000fe4000f8e020e */
[----:B------:R-:W-:-:S02]  /*4940*/  IMAD R100, R100, UR5, R11 ;  /* 0x0000000564647c24 */ /* 0x000fc4000f8e020b */
[----:B------:R-:W-:Y:S02]  /*4950*/  IMAD R101, R101, UR5, R10 ;  /* 0x0000000565657c24 */ /* 0x000fe4000f8e020a */
[----:B---3--:R-:W-:Y:S02]  /*4960*/  IMAD R11, R22, UR4, RZ ;  /* 0x00000004160b7c24 */ /* 0x008fe4000f8e02ff */
[----:B------:R-:W-:Y:S02]  /*4970*/  IMAD R10, R23, UR4, RZ ;  /* 0x00000004170a7c24 */ /* 0x000fe4000f8e02ff */
[----:B----4-:R-:W-:Y:S02]  /*4980*/  IMAD R15, R26, UR4, RZ ;  /* 0x000000041a0f7c24 */ /* 0x010fe4000f8e02ff */
[----:B------:R-:W-:Y:S02]  /*4990*/  IMAD R14, R27, UR4, RZ ;  /* 0x000000041b0e7c24 */ /* 0x000fe4000f8e02ff */
[----:B------:R-:W-:-:S02]  /*49a0*/  IMAD R104, R104, UR5, R11 ;  /* 0x0000000568687c24 */ /* 0x000fc4000f8e020b */
[----:B------:R-:W-:Y:S02]  /*49b0*/  IMAD R105, R105, UR5, R10 ;  /* 0x0000000569697c24 */ /* 0x000fe4000f8e020a */
[----:B------:R-:W-:Y:S02]  /*49c0*/  IMAD R108, R108, UR5, R15 ;  /* 0x000000056c6c7c24 */ /* 0x000fe4000f8e020f */
[----:B------:R-:W-:Y:S02]  /*49d0*/  IMAD R109, R109, UR5, R14 ;  /* 0x000000056d6d7c24 */ /* 0x000fe4000f8e020e */
[----:B-----5:R-:W-:Y:S02]  /*49e0*/  IMAD R11, R30, UR4, RZ ;  /* 0x000000041e0b7c24 */ /* 0x020fe4000f8e02ff */
[----:B------:R-:W-:Y:S02]  /*49f0*/  IMAD R10, R31, UR4, RZ ;  /* 0x000000041f0a7c24 */ /* 0x000fe4000f8e02ff */
[----:B------:R-:W-:-:S02]  /*4a00*/  IMAD R15, R34, UR4, RZ ;  /* 0x00000004220f7c24 */ /* 0x000fc4000f8e02ff */
[----:B------:R-:W-:Y:S02]  /*4a10*/  IMAD R14, R35, UR4, RZ ;  /* 0x00000004230e7c24 */ /* 0x000fe4000f8e02ff */
[----:B------:R-:W-:Y:S02]  /*4a20*/  IMAD R112, R112, UR5, R11 ;  /* 0x0000000570707c24 */ /* 0x000fe4000f8e020b */
[----:B------:R-:W-:Y:S02]  /*4a30*/  IMAD R113, R113, UR5, R10 ;  /* 0x0000000571717c24 */ /* 0x000fe4000f8e020a */
[----:B------:R-:W-:Y:S02]  /*4a40*/  IMAD R116, R116, UR5, R15 ;  /* 0x0000000574747c24 */ /* 0x000fe4000f8e020f */
[----:B------:R-:W-:Y:S02]  /*4a50*/  IMAD R117, R117, UR5, R14 ;  /* 0x0000000575757c24 */ /* 0x000fe4000f8e020e */
[----:B------:R-:W-:-:S02]  /*4a60*/  IMAD R11, R38, UR4, RZ ;  /* 0x00000004260b7c24 */ /* 0x000fc4000f8e02ff */
[----:B------:R-:W-:Y:S02]  /*4a70*/  IMAD R10, R39, UR4, RZ ;  /* 0x00000004270a7c24 */ /* 0x000fe4000f8e02ff */
[----:B------:R-:W-:Y:S02]  /*4a80*/  IMAD R15, R40, UR4, RZ ;  /* 0x00000004280f7c24 */ /* 0x000fe4000f8e02ff */
[----:B------:R-:W-:Y:S02]  /*4a90*/  IMAD R14, R41, UR4, RZ ;  /* 0x00000004290e7c24 */ /* 0x000fe4000f8e02ff */
[----:B------:R-:W-:Y:S02]  /*4aa0*/  IMAD R224, R224, UR5, R17 ;  /* 0x00000005e0e07c24 */ /* 0x000fe4000f8e0211 */
[----:B------:R-:W-:Y:S02]  /*4ab0*/  IMAD R120, R120, UR5, R11 ;  /* 0x0000000578787c24 */ /* 0x000fe4000f8e020b */
[----:B------:R-:W-:-:S02]  /*4ac0*/  IMAD R121, R121, UR5, R10 ;  /* 0x0000000579797c24 */ /* 0x000fc4000f8e020a */
[----:B------:R-:W-:Y:S02]  /*4ad0*/  IMAD R32, R32, UR5, R15 ;  /* 0x0000000520207c24 */ /* 0x000fe4000f8e020f */
[----:B------:R-:W-:Y:S01]  /*4ae0*/  IMAD R33, R33, UR5, R14 ;  /* 0x0000000521217c24 */ /* 0x000fe2000f8e020e */
        /* <DEDUP_REMOVED lines=16> */
[----:B--2---:R-:W-:-:S02]  /*4bf0*/  IMAD R15, R10, UR4, RZ ;  /* 0x000000040a0f7c24 */ /* 0x004fc4000f8e02ff */
[----:B------:R-:W-:Y:S02]  /*4c00*/  IMAD R10, R11, UR4, RZ ;  /* 0x000000040b0a7c24 */ /* 0x000fe4000f8e02ff */
[----:B0-----:R-:W-:Y:S02]  /*4c10*/  IMAD R7, R16, UR4, RZ ;  /* 0x0000000410077c24 */ /* 0x001fe4000f8e02ff */
[----:B------:R-:W-:Y:S02]  /*4c20*/  IMAD R6, R17, UR4, RZ ;  /* 0x0000000411067c24 */ /* 0x000fe4000f8e02ff */
[----:B------:R-:W-:Y:S02]  /*4c30*/  IMAD R205, R205, UR5, R10 ;  /* 0x00000005cdcd7c24 */ /* 0x000fe4000f8e020a */
[----:B------:R-:W-:Y:S02]  /*4c40*/  IMAD R124, R124, UR5, R7 ;  /* 0x000000057c7c7c24 */ /* 0x000fe4000f8e0207 */
[----:B------:R-:W-:-:S02]  /*4c50*/  IMAD R125, R125, UR5, R6 ;  /* 0x000000057d7d7c24 */ /* 0x000fc4000f8e0206 */
[----:B---3--:R-:W-:Y:S02]  /*4c60*/  IMAD R7, R18, UR4, RZ ;  /* 0x0000000412077c24 */ /* 0x008fe4000f8e02ff */
[----:B------:R-:W-:Y:S02]  /*4c70*/  IMAD R6, R19, UR4, RZ ;  /* 0x0000000413067c24 */ /* 0x000fe4000f8e02ff */
[----:B----4-:R-:W-:Y:S02]  /*4c80*/  IMAD R11, R22, UR4, RZ ;  /* 0x00000004160b7c24 */ /* 0x010fe4000f8e02ff */
[----:B------:R-:W-:Y:S02]  /*4c90*/  IMAD R10, R23, UR4, RZ ;  /* 0x00000004170a7c24 */ /* 0x000fe4000f8e02ff */
[----:B------:R-:W-:Y:S02]  /*4ca0*/  IMAD R128, R128, UR5, R7 ;  /* 0x0000000580807c24 */ /* 0x000fe4000f8e0207 */
[----:B------:R-:W-:-:S02]  /*4cb0*/  IMAD R129, R129, UR5, R6 ;  /* 0x0000000581817c24 */ /* 0x000fc4000f8e0206 */
[----:B------:R-:W-:Y:S02]  /*4cc0*/  IMAD R220, R220, UR5, R11 ;  /* 0x00000005dcdc7c24 */ /* 0x000fe4000f8e020b */
[----:B------:R-:W-:Y:S02]  /*4cd0*/  IMAD R221, R221, UR5, R10 ;  /* 0x00000005dddd7c24 */ /* 0x000fe4000f8e020a */
[----:B-----5:R-:W-:Y:S02]  /*4ce0*/  IMAD R7, R26, UR4, RZ ;  /* 0x000000041a077c24 */ /* 0x020fe4000f8e02ff */
        /* <DEDUP_REMOVED lines=16> */
[C-C-:B------:R-:W-:Y:S01]  /*4df0*/  IMAD.WIDE R6, R0.reuse, 0x20, R2.reuse ;  /* 0x0000002000067825 */ /* 0x140fe200078e0202 */
        /* <DEDUP_REMOVED lines=16> */
[----:B0-----:R-:W-:-:S04]  /*4f00*/  IMAD.WIDE R2, R0, 0x40, R2 ;  /* 0x0000004000027825 */ /* 0x001fc800078e0202 */
[----:B--2---:R-:W-:Y:S02]  /*4f10*/  IMAD R15, R10, UR4, RZ ;  /* 0x000000040a0f7c24 */ /* 0x004fe4000f8e02ff */
[----:B------:R-:W-:Y:S02]  /*4f20*/  IMAD R10, R11, UR4, RZ ;  /* 0x000000040b0a7c24 */ /* 0x000fe4000f8e02ff */
[----:B---3--:R-:W-:Y:S02]  /*4f30*/  IMAD R11, R16, UR4, RZ ;  /* 0x00000004100b7c24 */ /* 0x008fe4000f8e02ff */
[----:B------:R-:W-:Y:S02]  /*4f40*/  IMAD R14, R17, UR4, RZ ;  /* 0x00000004110e7c24 */ /* 0x000fe4000f8e02ff */
[----:B------:R-:W-:Y:S02]  /*4f50*/  IMAD R200, R200, UR5, R15 ;  /* 0x00000005c8c87c24 */ /* 0x000fe4000f8e020f */
[----:B------:R-:W-:-:S02]  /*4f60*/  IMAD R201, R201, UR5, R10 ;  /* 0x00000005c9c97c24 */ /* 0x000fc4000f8e020a */
[----:B------:R-:W-:Y:S02]  /*4f70*/  IMAD R132, R132, UR5, R11 ;  /* 0x0000000584847c24 */ /* 0x000fe4000f8e020b */
[----:B------:R-:W-:Y:S02]  /*4f80*/  IMAD R133, R133, UR5, R14 ;  /* 0x0000000585857c24 */ /* 0x000fe4000f8e020e */
[----:B----4-:R-:W-:Y:S02]  /*4f90*/  IMAD R11, R18, UR4, RZ ;  /* 0x00000004120b7c24 */ /* 0x010fe4000f8e02ff */
[----:B------:R-:W-:Y:S02]  /*4fa0*/  IMAD R10, R19, UR4, RZ ;  /* 0x00000004130a7c24 */ /* 0x000fe4000f8e02ff */
[----:B-----5:R-:W-:Y:S02]  /*4fb0*/  IMAD R15, R22, UR4, RZ ;  /* 0x00000004160f7c24 */ /* 0x020fe4000f8e02ff */
        /* <DEDUP_REMOVED lines=13> */
[----:B------:R-:W-:Y:S02]  /*5090*/  IMAD R11, R30, UR4, RZ ;  /* 0x000000041e0b7c24 */ /* 0x000fe4000f8e02ff */
[----:B------:R-:W-:Y:S02]  /*50a0*/  IMAD R10, R31, UR4, RZ ;  /* 0x000000041f0a7c24 */ /* 0x000fe4000f8e02ff */
[----:B------:R-:W-:Y:S02]  /*50b0*/  IMAD R15, R32, UR4, RZ ;  /* 0x00000004200f7c24 */ /* 0x000fe4000f8e02ff */
[----:B------:R-:W-:Y:S02]  /*50c0*/  IMAD R14, R33, UR4, RZ ;  /* 0x00000004210e7c24 */ /* 0x000fe4000f8e02ff */
        /* <DEDUP_REMOVED lines=20> */
[----:B0-----:R-:W-:-:S02]  /*5210*/  IMAD R7, R16, UR4, RZ ;  /* 0x0000000410077c24 */ /* 0x001fc4000f8e02ff */
[----:B------:R-:W-:Y:S02]  /*5220*/  IMAD R6, R17, UR4, RZ ;  /* 0x0000000411067c24 */ /* 0x000fe4000f8e02ff */
[----:B--2---:R-:W-:Y:S02]  /*5230*/  IMAD R15, R10, UR4, RZ ;  /* 0x000000040a0f7c24 */ /* 0x004fe4000f8e02ff */
[----:B------:R-:W-:Y:S02]  /*5240*/  IMAD R140, R140, UR5, R7 ;  /* 0x000000058c8c7c24 */ /* 0x000fe4000f8e0207 */
[----:B------:R-:W-:Y:S02]  /*5250*/  IMAD R141, R141, UR5, R6 ;  /* 0x000000058d8d7c24 */ /* 0x000fe4000f8e0206 */
[----:B------:R-:W-:Y:S02]  /*5260*/  IMAD R10, R11, UR4, RZ ;  /* 0x000000040b0a7c24 */ /* 0x000fe4000f8e02ff */
[----:B---3--:R-:W-:-:S02]  /*5270*/  IMAD R7, R18, UR4, RZ ;  /* 0x0000000412077c24 */ /* 0x008fc4000f8e02ff */
[----:B------:R-:W-:Y:S02]  /*5280*/  IMAD R6, R19, UR4, RZ ;  /* 0x0000000413067c24 */ /* 0x000fe4000f8e02ff */
[----:B------:R-:W-:Y:S02]  /*5290*/  IMAD R177, R177, UR5, R10 ;  /* 0x00000005b1b17c24 */ /* 0x000fe4000f8e020a */
[----:B------:R-:W-:Y:S02]  /*52a0*/  IMAD R144, R144, UR5, R7 ;  /* 0x0000000590907c24 */ /* 0x000fe4000f8e0207 */
[----:B------:R-:W-:Y:S02]  /*52b0*/  IMAD R145, R145, UR5, R6 ;  /* 0x0000000591917c24 */ /* 0x000fe4000f8e0206 */
[----:B----4-:R-:W-:Y:S02]  /*52c0*/  IMAD R11, R22, UR4, RZ ;  /* 0x00000004160b7c24 */ /* 0x010fe4000f8e02ff */
[----:B------:R-:W-:-:S02]  /*52d0*/  IMAD R10, R23, UR4, RZ ;  /* 0x00000004170a7c24 */ /* 0x000fc4000f8e02ff */
[----:B-----5:R-:W-:Y:S02]  /*52e0*/  IMAD R7, R26, UR4, RZ ;  /* 0x000000041a077c24 */ /* 0x020fe4000f8e02ff */
        /* <DEDUP_REMOVED lines=35> */
[----:B--2---:R-:W-:-:S04]  /*5520*/  IMAD R0, R11, UR4, RZ ;  /* 0x000000040b007c24 */ /* 0x004fc8000f8e02ff */
[----:B------:R-:W-:Y:S02]  /*5530*/  IMAD R25, R25, UR5, R0 ;  /* 0x0000000519197c24 */ /* 0x000fe4000f8e0200 */
[----:B0-----:R-:W-:Y:S02]  /*5540*/  IMAD R3, R16, UR4, RZ ;  /* 0x0000000410037c24 */ /* 0x001fe4000f8e02ff */
[----:B------:R-:W-:Y:S02]  /*5550*/  IMAD R0, R17, UR4, RZ ;  /* 0x0000000411007c24 */ /* 0x000fe4000f8e02ff */
[----:B------:R-:W-:Y:S02]  /*5560*/  IMAD R152, R152, UR5, R3 ;  /* 0x0000000598987c24 */ /* 0x000fe4000f8e0203 */
[----:B------:R-:W-:Y:S02]  /*5570*/  IMAD R153, R153, UR5, R0 ;  /* 0x0000000599997c24 */ /* 0x000fe4000f8e0200 */
[----:B---3--:R-:W-:-:S02]  /*5580*/  IMAD R3, R22, UR4, RZ ;  /* 0x0000000416037c24 */ /* 0x008fc4000f8e02ff */
[----:B------:R-:W-:Y:S02]  /*5590*/  IMAD R0, R23, UR4, RZ ;  /* 0x0000000417007c24 */ /* 0x000fe4000f8e02ff */
[----:B------:R-:W-:Y:S02]  /*55a0*/  IMAD R4, R4, UR5, R3 ;  /* 0x0000000504047c24 */ /* 0x000fe4000f8e0203 */
[----:B------:R-:W-:Y:S02]  /*55b0*/  IMAD R5, R5, UR5, R0 ;  /* 0x0000000505057c24 */ /* 0x000fe4000f8e0200 */
[----:B----4-:R-:W-:Y:S02]  /*55c0*/  IMAD R11, R18, UR4, RZ ;  /* 0x00000004120b7c24 */ /* 0x010fe4000f8e02ff */
[----:B------:R-:W-:Y:S02]  /*55d0*/  IMAD R2, R19, UR4, RZ ;  /* 0x0000000413027c24 */ /* 0x000fe4000f8e02ff */
[----:B-----5:R-:W-:-:S02]  /*55e0*/  IMAD R3, R26, UR4, RZ ;  /* 0x000000041a037c24 */ /* 0x020fc4000f8e02ff */
        /* <DEDUP_REMOVED lines=26> */
[----:B------:R-:W-:Y:S01]  /*5790*/  STG.E.64 desc[UR8][R6.64+0xe0], R34 ;  /* 0x0000e02206007986 */ /* 0x000fe2000c101b08 */
[----:B------:R-:W-:Y:S05]  /*57a0*/  EXIT ;  /* 0x000000000000794d */ /* 0x000fea0003800000 */
.L_x_2:
[----:B------:R-:W-:-:S00]  /*57b0*/  BRA `(.L_x_2) ;  /* 0xfffffffc00fc7947 */ /* 0x000fc0000383ffff */
[----:B------:R-:W-:-:S00]  /*57c0*/  NOP ;  /* 0x0000000000007918 */ /* 0x000fc00000000000 */
        /* <DEDUP_REMOVED lines=11> */
.L_x_3:


//--------------------- .nv.shared._Z16i8gemm256x128x64PKaS0_Piiiiii --------------------------
	.section	.nv.shared._Z16i8gemm256x128x64PKaS0_Piiiiii,"aw",@nobits
	.sectionflags	@""
.nv.shared._Z16i8gemm256x128x64PKaS0_Piiiiii:
	.zero		25600


//--------------------- .nv.shared.reserved.0     --------------------------
	.section	.nv.shared.reserved.0,"aw",@nobits
	.weak		__nv_reservedSMEM_offset_0_alias
	.size		__nv_reservedSMEM_offset_0_alias, 0, 64
	.other		__nv_reservedSMEM_offset_0_alias,@"STO_CUDA_RESERVED_SHARED STV_DEFAULT"
__nv_reservedSMEM_offset_0_alias:
	.zero		0
	.zero		64


//--------------------- .nv.constant0._Z16i8gemm256x128x64PKaS0_Piiiiii --------------------------
	.section	.nv.constant0._Z16i8gemm256x128x64PKaS0_Piiiiii,"a",@progbits
	.sectionflags	@""
	.align	4
.nv.constant0._Z16i8gemm256x128x64PKaS0_Piiiiii:
	.zero		940


//--------------------- SYMBOLS --------------------------

	.type		.nv.reservedSmem.offset0,@object
	.size		.nv.reservedSmem.offset0,0x4
	.type		.nv.reservedSmem.cap,@object
	.size		.nv.reservedSmem.cap,0x4
